//
// Generated by NVIDIA NVVM Compiler
//
// Compiler Build ID: CL-36424714
// Cuda compilation tools, release 13.0, V13.0.88
// Based on NVVM 20.0.0
//

.version 9.0
.target sm_100
.address_size 64

	// .globl	compute_charge_density

.visible .entry compute_charge_density(
	.param .u64 .ptr .align 1 compute_charge_density_param_0,
	.param .u64 .ptr .align 1 compute_charge_density_param_1,
	.param .u64 .ptr .align 1 compute_charge_density_param_2,
	.param .u32 compute_charge_density_param_3,
	.param .u32 compute_charge_density_param_4,
	.param .u32 compute_charge_density_param_5,
	.param .f32 compute_charge_density_param_6,
	.param .u32 compute_charge_density_param_7,
	.param .f32 compute_charge_density_param_8,
	.param .u64 .ptr .align 1 compute_charge_density_param_9
)
{
	.reg .pred 	%p<3>;
	.reg .b32 	%r<39>;
	.reg .b32 	%f<70>;
	.reg .b64 	%rd<33>;

	ld.param.u64 	%rd2, [compute_charge_density_param_1];
	ld.param.u32 	%r2, [compute_charge_density_param_3];
	ld.param.u32 	%r3, [compute_charge_density_param_4];
	ld.param.u32 	%r4, [compute_charge_density_param_5];
	ld.param.f32 	%f1, [compute_charge_density_param_6];
	ld.param.u32 	%r5, [compute_charge_density_param_7];
	ld.param.f32 	%f2, [compute_charge_density_param_8];
	ld.param.u64 	%rd4, [compute_charge_density_param_9];
	mov.u32 	%r6, %ctaid.x;
	mov.u32 	%r7, %ntid.x;
	mov.u32 	%r8, %tid.x;
	mad.lo.s32 	%r1, %r6, %r7, %r8;
	setp.ge.s32 	%p1, %r1, %r5;
	@%p1 bra 	$L__BB0_3;
	cvta.to.global.u64 	%rd5, %rd4;
	mul.wide.s32 	%rd6, %r1, 4;
	add.s64 	%rd7, %rd5, %rd6;
	ld.global.u32 	%r9, [%rd7];
	setp.eq.s32 	%p2, %r9, 1;
	@%p2 bra 	$L__BB0_3;
	ld.param.u64 	%rd32, [compute_charge_density_param_2];
	ld.param.u64 	%rd31, [compute_charge_density_param_0];
	cvta.to.global.u64 	%rd8, %rd32;
	cvta.to.global.u64 	%rd9, %rd31;
	mul.wide.s32 	%rd10, %r1, 12;
	add.s64 	%rd11, %rd9, %rd10;
	ld.global.f32 	%f3, [%rd11];
	ld.global.f32 	%f4, [%rd11+4];
	ld.global.f32 	%f5, [%rd11+8];
	cvta.to.global.u64 	%rd12, %rd2;
	add.s64 	%rd14, %rd12, %rd6;
	ld.global.f32 	%f6, [%rd14];
	fma.rn.f32 	%f7, %f2, 0f3F000000, %f3;
	div.rn.f32 	%f8, %f7, %f2;
	fma.rn.f32 	%f9, %f2, 0f3F000000, %f4;
	div.rn.f32 	%f10, %f9, %f2;
	fma.rn.f32 	%f11, %f2, 0f3F000000, %f5;
	div.rn.f32 	%f12, %f11, %f2;
	cvt.rn.f32.s32 	%f13, %r2;
	mul.f32 	%f14, %f8, %f13;
	cvt.rn.f32.s32 	%f15, %r3;
	mul.f32 	%f16, %f10, %f15;
	cvt.rn.f32.s32 	%f17, %r4;
	mul.f32 	%f18, %f12, %f17;
	cvt.rmi.f32.f32 	%f19, %f14;
	cvt.rzi.s32.f32 	%r10, %f19;
	cvt.rmi.f32.f32 	%f20, %f16;
	cvt.rzi.s32.f32 	%r11, %f20;
	cvt.rmi.f32.f32 	%f21, %f18;
	cvt.rzi.s32.f32 	%r12, %f21;
	add.s32 	%r13, %r10, 1;
	add.s32 	%r14, %r2, -1;
	min.s32 	%r15, %r13, %r14;
	add.s32 	%r16, %r11, 1;
	add.s32 	%r17, %r3, -1;
	min.s32 	%r18, %r16, %r17;
	add.s32 	%r19, %r12, 1;
	add.s32 	%r20, %r4, -1;
	min.s32 	%r21, %r19, %r20;
	cvt.rn.f32.s32 	%f22, %r10;
	sub.f32 	%f23, %f14, %f22;
	cvt.rn.f32.s32 	%f24, %r11;
	sub.f32 	%f25, %f16, %f24;
	cvt.rn.f32.s32 	%f26, %r12;
	sub.f32 	%f27, %f18, %f26;
	mul.f32 	%f28, %f1, %f1;
	mul.f32 	%f29, %f1, %f28;
	mul.lo.s32 	%r22, %r3, %r2;
	mul.lo.s32 	%r23, %r22, %r12;
	mul.lo.s32 	%r24, %r11, %r2;
	add.s32 	%r25, %r23, %r24;
	add.s32 	%r26, %r25, %r10;
	mov.f32 	%f30, 0f3F800000;
	sub.f32 	%f31, %f30, %f23;
	sub.f32 	%f32, %f30, %f25;
	mul.f32 	%f33, %f31, %f32;
	sub.f32 	%f34, %f30, %f27;
	mul.f32 	%f35, %f33, %f34;
	mul.wide.s32 	%rd15, %r26, 4;
	add.s64 	%rd16, %rd8, %rd15;
	mul.f32 	%f36, %f6, %f35;
	div.rn.f32 	%f37, %f36, %f29;
	atom.global.add.f32 	%f38, [%rd16], %f37;
	add.s32 	%r27, %r25, %r15;
	mul.f32 	%f39, %f23, %f32;
	mul.f32 	%f40, %f39, %f34;
	mul.wide.s32 	%rd17, %r27, 4;
	add.s64 	%rd18, %rd8, %rd17;
	mul.f32 	%f41, %f6, %f40;
	div.rn.f32 	%f42, %f41, %f29;
	atom.global.add.f32 	%f43, [%rd18], %f42;
	mul.lo.s32 	%r28, %r18, %r2;
	add.s32 	%r29, %r23, %r28;
	add.s32 	%r30, %r29, %r10;
	mul.f32 	%f44, %f31, %f25;
	mul.f32 	%f45, %f44, %f34;
	mul.wide.s32 	%rd19, %r30, 4;
	add.s64 	%rd20, %rd8, %rd19;
	mul.f32 	%f46, %f6, %f45;
	div.rn.f32 	%f47, %f46, %f29;
	atom.global.add.f32 	%f48, [%rd20], %f47;
	add.s32 	%r31, %r29, %r15;
	mul.f32 	%f49, %f23, %f25;
	mul.f32 	%f50, %f49, %f34;
	mul.wide.s32 	%rd21, %r31, 4;
	add.s64 	%rd22, %rd8, %rd21;
	mul.f32 	%f51, %f6, %f50;
	div.rn.f32 	%f52, %f51, %f29;
	atom.global.add.f32 	%f53, [%rd22], %f52;
	mul.lo.s32 	%r32, %r22, %r21;
	add.s32 	%r33, %r32, %r24;
	add.s32 	%r34, %r33, %r10;
	mul.f32 	%f54, %f27, %f33;
	mul.wide.s32 	%rd23, %r34, 4;
	add.s64 	%rd24, %rd8, %rd23;
	mul.f32 	%f55, %f6, %f54;
	div.rn.f32 	%f56, %f55, %f29;
	atom.global.add.f32 	%f57, [%rd24], %f56;
	add.s32 	%r35, %r33, %r15;
	mul.f32 	%f58, %f27, %f39;
	mul.wide.s32 	%rd25, %r35, 4;
	add.s64 	%rd26, %rd8, %rd25;
	mul.f32 	%f59, %f6, %f58;
	div.rn.f32 	%f60, %f59, %f29;
	atom.global.add.f32 	%f61, [%rd26], %f60;
	add.s32 	%r36, %r32, %r28;
	add.s32 	%r37, %r36, %r10;
	mul.f32 	%f62, %f44, %f27;
	mul.wide.s32 	%rd27, %r37, 4;
	add.s64 	%rd28, %rd8, %rd27;
	mul.f32 	%f63, %f6, %f62;
	div.rn.f32 	%f64, %f63, %f29;
	atom.global.add.f32 	%f65, [%rd28], %f64;
	add.s32 	%r38, %r36, %r15;
	mul.f32 	%f66, %f49, %f27;
	mul.wide.s32 	%rd29, %r38, 4;
	add.s64 	%rd30, %rd8, %rd29;
	mul.f32 	%f67, %f6, %f66;
	div.rn.f32 	%f68, %f67, %f29;
	atom.global.add.f32 	%f69, [%rd30], %f68;
$L__BB0_3:
	ret;

}
	// .globl	compute_electric_field_from_potential
.visible .entry compute_electric_field_from_potential(
	.param .u64 .ptr .align 1 compute_electric_field_from_potential_param_0,
	.param .u64 .ptr .align 1 compute_electric_field_from_potential_param_1,
	.param .u32 compute_electric_field_from_potential_param_2,
	.param .u32 compute_electric_field_from_potential_param_3,
	.param .u32 compute_electric_field_from_potential_param_4,
	.param .f32 compute_electric_field_from_potential_param_5,
	.param .f32 compute_electric_field_from_potential_param_6,
	.param .f32 compute_electric_field_from_potential_param_7,
	.param .f32 compute_electric_field_from_potential_param_8
)
{
	.reg .pred 	%p<17>;
	.reg .b32 	%r<48>;
	.reg .b32 	%f<65>;
	.reg .b64 	%rd<34>;

	ld.param.u64 	%rd4, [compute_electric_field_from_potential_param_0];
	ld.param.u64 	%rd3, [compute_electric_field_from_potential_param_1];
	ld.param.u32 	%r9, [compute_electric_field_from_potential_param_2];
	ld.param.u32 	%r10, [compute_electric_field_from_potential_param_3];
	ld.param.u32 	%r11, [compute_electric_field_from_potential_param_4];
	ld.param.f32 	%f13, [compute_electric_field_from_potential_param_5];
	ld.param.f32 	%f14, [compute_electric_field_from_potential_param_6];
	ld.param.f32 	%f15, [compute_electric_field_from_potential_param_7];
	ld.param.f32 	%f16, [compute_electric_field_from_potential_param_8];
	cvta.to.global.u64 	%rd1, %rd4;
	mov.u32 	%r12, %ctaid.x;
	mov.u32 	%r13, %ntid.x;
	mov.u32 	%r14, %tid.x;
	mad.lo.s32 	%r1, %r12, %r13, %r14;
	mul.lo.s32 	%r2, %r10, %r9;
	mul.lo.s32 	%r15, %r2, %r11;
	setp.ge.s32 	%p1, %r1, %r15;
	@%p1 bra 	$L__BB1_20;
	div.s32 	%r3, %r1, %r2;
	mul.lo.s32 	%r16, %r3, %r2;
	sub.s32 	%r17, %r1, %r16;
	div.s32 	%r4, %r17, %r9;
	rem.s32 	%r18, %r1, %r9;
	setp.lt.s32 	%p2, %r18, 1;
	add.s32 	%r6, %r9, -1;
	setp.ge.s32 	%p3, %r18, %r6;
	mul.wide.s32 	%rd5, %r1, 4;
	add.s64 	%rd2, %rd1, %rd5;
	or.pred  	%p4, %p2, %p3;
	@%p4 bra 	$L__BB1_3;
	mad.lo.s32 	%r24, %r3, %r10, %r4;
	mul.lo.s32 	%r25, %r24, %r9;
	cvt.s64.s32 	%rd10, %r25;
	cvt.u64.u32 	%rd11, %r18;
	add.s64 	%rd12, %rd11, %rd10;
	shl.b64 	%rd13, %rd12, 2;
	add.s64 	%rd14, %rd1, %rd13;
	ld.global.f32 	%f26, [%rd14+4];
	ld.global.f32 	%f27, [%rd14+-4];
	sub.f32 	%f28, %f26, %f27;
	neg.f32 	%f29, %f28;
	add.f32 	%f30, %f13, %f13;
	div.rn.f32 	%f62, %f29, %f30;
	bra.uni 	$L__BB1_7;
$L__BB1_3:
	setp.ne.s32 	%p5, %r18, 0;
	@%p5 bra 	$L__BB1_5;
	mad.lo.s32 	%r22, %r3, %r10, %r4;
	mul.lo.s32 	%r23, %r22, %r9;
	mul.wide.s32 	%rd8, %r23, 4;
	add.s64 	%rd9, %rd1, %rd8;
	ld.global.f32 	%f22, [%rd9+4];
	ld.global.f32 	%f23, [%rd2];
	sub.f32 	%f24, %f22, %f23;
	neg.f32 	%f25, %f24;
	div.rn.f32 	%f62, %f25, %f13;
	bra.uni 	$L__BB1_7;
$L__BB1_5:
	setp.ne.s32 	%p6, %r18, %r6;
	mov.f32 	%f62, 0f00000000;
	@%p6 bra 	$L__BB1_7;
	mad.lo.s32 	%r19, %r3, %r10, %r4;
	mad.lo.s32 	%r20, %r19, %r9, %r18;
	add.s32 	%r21, %r20, -1;
	ld.global.f32 	%f18, [%rd2];
	mul.wide.s32 	%rd6, %r21, 4;
	add.s64 	%rd7, %rd1, %rd6;
	ld.global.f32 	%f19, [%rd7];
	sub.f32 	%f20, %f18, %f19;
	neg.f32 	%f21, %f20;
	div.rn.f32 	%f62, %f21, %f13;
$L__BB1_7:
	setp.lt.s32 	%p7, %r4, 1;
	add.s32 	%r7, %r10, -1;
	setp.ge.s32 	%p8, %r4, %r7;
	or.pred  	%p9, %p7, %p8;
	@%p9 bra 	$L__BB1_9;
	mad.lo.s32 	%r31, %r9, %r4, %r9;
	mad.lo.s32 	%r32, %r2, %r3, %r18;
	add.s32 	%r33, %r32, %r31;
	add.s32 	%r34, %r4, -1;
	mad.lo.s32 	%r35, %r34, %r9, %r32;
	mul.wide.s32 	%rd19, %r33, 4;
	add.s64 	%rd20, %rd1, %rd19;
	ld.global.f32 	%f40, [%rd20];
	mul.wide.s32 	%rd21, %r35, 4;
	add.s64 	%rd22, %rd1, %rd21;
	ld.global.f32 	%f41, [%rd22];
	sub.f32 	%f42, %f40, %f41;
	neg.f32 	%f43, %f42;
	add.f32 	%f44, %f13, %f13;
	div.rn.f32 	%f63, %f43, %f44;
	bra.uni 	$L__BB1_13;
$L__BB1_9:
	setp.ne.s32 	%p10, %r4, 0;
	@%p10 bra 	$L__BB1_11;
	mad.lo.s32 	%r29, %r2, %r3, %r9;
	add.s32 	%r30, %r29, %r18;
	mul.wide.s32 	%rd17, %r30, 4;
	add.s64 	%rd18, %rd1, %rd17;
	ld.global.f32 	%f36, [%rd18];
	ld.global.f32 	%f37, [%rd2];
	sub.f32 	%f38, %f36, %f37;
	neg.f32 	%f39, %f38;
	div.rn.f32 	%f63, %f39, %f13;
	bra.uni 	$L__BB1_13;
$L__BB1_11:
	setp.ne.s32 	%p11, %r4, %r7;
	mov.f32 	%f63, 0f00000000;
	@%p11 bra 	$L__BB1_13;
	mad.lo.s32 	%r26, %r3, %r10, %r4;
	add.s32 	%r27, %r26, -1;
	mad.lo.s32 	%r28, %r27, %r9, %r18;
	ld.global.f32 	%f32, [%rd2];
	mul.wide.s32 	%rd15, %r28, 4;
	add.s64 	%rd16, %rd1, %rd15;
	ld.global.f32 	%f33, [%rd16];
	sub.f32 	%f34, %f32, %f33;
	neg.f32 	%f35, %f34;
	div.rn.f32 	%f63, %f35, %f13;
$L__BB1_13:
	setp.lt.s32 	%p12, %r3, 1;
	add.s32 	%r8, %r11, -1;
	setp.ge.s32 	%p13, %r3, %r8;
	or.pred  	%p14, %p12, %p13;
	@%p14 bra 	$L__BB1_15;
	mad.lo.s32 	%r41, %r2, %r3, %r2;
	mul.lo.s32 	%r42, %r4, %r9;
	add.s32 	%r43, %r41, %r42;
	add.s32 	%r44, %r43, %r18;
	add.s32 	%r45, %r3, -1;
	mad.lo.s32 	%r46, %r2, %r45, %r42;
	add.s32 	%r47, %r46, %r18;
	mul.wide.s32 	%rd27, %r44, 4;
	add.s64 	%rd28, %rd1, %rd27;
	ld.global.f32 	%f54, [%rd28];
	mul.wide.s32 	%rd29, %r47, 4;
	add.s64 	%rd30, %rd1, %rd29;
	ld.global.f32 	%f55, [%rd30];
	sub.f32 	%f56, %f54, %f55;
	neg.f32 	%f57, %f56;
	add.f32 	%f58, %f13, %f13;
	div.rn.f32 	%f64, %f57, %f58;
	bra.uni 	$L__BB1_19;
$L__BB1_15:
	setp.ne.s32 	%p15, %r3, 0;
	@%p15 bra 	$L__BB1_17;
	mad.lo.s32 	%r39, %r4, %r9, %r2;
	add.s32 	%r40, %r39, %r18;
	mul.wide.s32 	%rd25, %r40, 4;
	add.s64 	%rd26, %rd1, %rd25;
	ld.global.f32 	%f50, [%rd26];
	ld.global.f32 	%f51, [%rd2];
	sub.f32 	%f52, %f50, %f51;
	neg.f32 	%f53, %f52;
	div.rn.f32 	%f64, %f53, %f13;
	bra.uni 	$L__BB1_19;
$L__BB1_17:
	setp.ne.s32 	%p16, %r3, %r8;
	mov.f32 	%f64, 0f00000000;
	@%p16 bra 	$L__BB1_19;
	add.s32 	%r36, %r3, -1;
	mad.lo.s32 	%r37, %r36, %r10, %r4;
	mad.lo.s32 	%r38, %r37, %r9, %r18;
	ld.global.f32 	%f46, [%rd2];
	mul.wide.s32 	%rd23, %r38, 4;
	add.s64 	%rd24, %rd1, %rd23;
	ld.global.f32 	%f47, [%rd24];
	sub.f32 	%f48, %f46, %f47;
	neg.f32 	%f49, %f48;
	div.rn.f32 	%f64, %f49, %f13;
$L__BB1_19:
	add.f32 	%f59, %f14, %f62;
	add.f32 	%f60, %f15, %f63;
	add.f32 	%f61, %f16, %f64;
	cvta.to.global.u64 	%rd31, %rd3;
	mul.wide.s32 	%rd32, %r1, 12;
	add.s64 	%rd33, %rd31, %rd32;
	st.global.f32 	[%rd33], %f59;
	st.global.f32 	[%rd33+4], %f60;
	st.global.f32 	[%rd33+8], %f61;
$L__BB1_20:
	ret;

}
	// .globl	update_particles_cuda
.visible .entry update_particles_cuda(
	.param .u64 .ptr .align 1 update_particles_cuda_param_0,
	.param .u64 .ptr .align 1 update_particles_cuda_param_1,
	.param .u64 .ptr .align 1 update_particles_cuda_param_2,
	.param .u64 .ptr .align 1 update_particles_cuda_param_3,
	.param .u64 .ptr .align 1 update_particles_cuda_param_4,
	.param .u32 update_particles_cuda_param_5,
	.param .u32 update_particles_cuda_param_6,
	.param .u32 update_particles_cuda_param_7,
	.param .f32 update_particles_cuda_param_8,
	.param .u32 update_particles_cuda_param_9,
	.param .f32 update_particles_cuda_param_10,
	.param .f32 update_particles_cuda_param_11,
	.param .f32 update_particles_cuda_param_12,
	.param .f32 update_particles_cuda_param_13,
	.param .u32 update_particles_cuda_param_14,
	.param .u64 .ptr .align 1 update_particles_cuda_param_15,
	.param .f32 update_particles_cuda_param_16,
	.param .f32 update_particles_cuda_param_17,
	.param .u32 update_particles_cuda_param_18,
	.param .u64 .ptr .align 1 update_particles_cuda_param_19,
	.param .u64 .ptr .align 1 update_particles_cuda_param_20,
	.param .u64 .ptr .align 1 update_particles_cuda_param_21,
	.param .u32 update_particles_cuda_param_22
)
{
	.reg .pred 	%p<76>;
	.reg .b32 	%r<103>;
	.reg .b32 	%f<602>;
	.reg .b64 	%rd<101>;
	.reg .b64 	%fd<7>;

	ld.param.u64 	%rd33, [update_particles_cuda_param_0];
	ld.param.u64 	%rd34, [update_particles_cuda_param_2];
	ld.param.u32 	%r25, [update_particles_cuda_param_9];
	ld.param.f32 	%f195, [update_particles_cuda_param_10];
	ld.param.f32 	%f196, [update_particles_cuda_param_11];
	ld.param.f32 	%f197, [update_particles_cuda_param_12];
	ld.param.u64 	%rd35, [update_particles_cuda_param_15];
	ld.param.u64 	%rd36, [update_particles_cuda_param_19];
	ld.param.u64 	%rd37, [update_particles_cuda_param_20];
	cvta.to.global.u64 	%rd1, %rd35;
	cvta.to.global.u64 	%rd2, %rd37;
	cvta.to.global.u64 	%rd3, %rd34;
	cvta.to.global.u64 	%rd4, %rd33;
	cvta.to.global.u64 	%rd5, %rd36;
	mov.u32 	%r28, %ctaid.x;
	mov.u32 	%r29, %ntid.x;
	mov.u32 	%r30, %tid.x;
	mad.lo.s32 	%r1, %r28, %r29, %r30;
	setp.ge.s32 	%p1, %r1, %r25;
	@%p1 bra 	$L__BB2_99;
	mul.wide.s32 	%rd38, %r1, 4;
	add.s64 	%rd6, %rd5, %rd38;
	ld.global.u32 	%r31, [%rd6];
	setp.eq.s32 	%p2, %r31, 1;
	@%p2 bra 	$L__BB2_99;
	ld.param.u64 	%rd92, [update_particles_cuda_param_3];
	ld.param.u64 	%rd91, [update_particles_cuda_param_1];
	mul.wide.s32 	%rd39, %r1, 12;
	add.s64 	%rd7, %rd4, %rd39;
	ld.global.f32 	%f1, [%rd7];
	ld.global.f32 	%f2, [%rd7+4];
	ld.global.f32 	%f3, [%rd7+8];
	cvta.to.global.u64 	%rd40, %rd91;
	add.s64 	%rd8, %rd40, %rd39;
	ld.global.f32 	%f596, [%rd8];
	ld.global.f32 	%f155, [%rd8+4];
	ld.global.f32 	%f598, [%rd8+8];
	add.s64 	%rd42, %rd3, %rd38;
	ld.global.f32 	%f7, [%rd42];
	cvta.to.global.u64 	%rd43, %rd92;
	add.s64 	%rd44, %rd43, %rd38;
	ld.global.f32 	%f8, [%rd44];
	setp.leu.f32 	%p3, %f195, 0f00000000;
	mov.f32 	%f509, 0f00000000;
	mov.f32 	%f510, %f509;
	mov.f32 	%f511, %f509;
	@%p3 bra 	$L__BB2_52;
	min.s32 	%r2, %r1, %r25;
	setp.lt.s32 	%p4, %r2, 1;
	mov.f32 	%f509, 0f00000000;
	mov.b32 	%r97, 0;
	@%p4 bra 	$L__BB2_25;
	mul.f32 	%f9, %f195, %f7;
	setp.lt.u32 	%p5, %r2, 4;
	mov.f32 	%f511, 0f00000000;
	mov.b32 	%r96, 0;
	mov.f32 	%f510, %f511;
	mov.f32 	%f509, %f511;
	@%p5 bra 	$L__BB2_15;
	and.b32  	%r96, %r2, 2147483644;
	neg.s32 	%r94, %r96;
	add.s64 	%rd97, %rd5, 8;
	add.s64 	%rd96, %rd4, 24;
	add.s64 	%rd95, %rd3, 8;
	mov.f32 	%f511, 0f00000000;
$L__BB2_6:
	.pragma "nounroll";
	ld.global.u32 	%r35, [%rd97+-8];
	setp.eq.s32 	%p6, %r35, 1;
	@%p6 bra 	$L__BB2_8;
	ld.global.f32 	%f206, [%rd96+-24];
	ld.global.f32 	%f207, [%rd96+-20];
	ld.global.f32 	%f208, [%rd96+-16];
	ld.global.f32 	%f209, [%rd95+-8];
	sub.f32 	%f210, %f1, %f206;
	sub.f32 	%f211, %f2, %f207;
	sub.f32 	%f212, %f3, %f208;
	mul.f32 	%f213, %f211, %f211;
	fma.rn.f32 	%f214, %f210, %f210, %f213;
	fma.rn.f32 	%f215, %f212, %f212, %f214;
	sqrt.rn.f32 	%f216, %f215;
	setp.lt.f32 	%p7, %f216, %f196;
	selp.f32 	%f217, %f196, %f216, %p7;
	mul.f32 	%f218, %f9, %f209;
	mul.f32 	%f219, %f217, %f217;
	mul.f32 	%f220, %f217, %f219;
	div.rn.f32 	%f221, %f218, %f220;
	fma.rn.f32 	%f509, %f210, %f221, %f509;
	fma.rn.f32 	%f510, %f211, %f221, %f510;
	fma.rn.f32 	%f511, %f212, %f221, %f511;
$L__BB2_8:
	ld.global.u32 	%r36, [%rd97+-4];
	setp.eq.s32 	%p8, %r36, 1;
	@%p8 bra 	$L__BB2_10;
	ld.global.f32 	%f222, [%rd96+-12];
	ld.global.f32 	%f223, [%rd96+-8];
	ld.global.f32 	%f224, [%rd96+-4];
	ld.global.f32 	%f225, [%rd95+-4];
	sub.f32 	%f226, %f1, %f222;
	sub.f32 	%f227, %f2, %f223;
	sub.f32 	%f228, %f3, %f224;
	mul.f32 	%f229, %f227, %f227;
	fma.rn.f32 	%f230, %f226, %f226, %f229;
	fma.rn.f32 	%f231, %f228, %f228, %f230;
	sqrt.rn.f32 	%f232, %f231;
	setp.lt.f32 	%p9, %f232, %f196;
	selp.f32 	%f233, %f196, %f232, %p9;
	mul.f32 	%f234, %f9, %f225;
	mul.f32 	%f235, %f233, %f233;
	mul.f32 	%f236, %f233, %f235;
	div.rn.f32 	%f237, %f234, %f236;
	fma.rn.f32 	%f509, %f226, %f237, %f509;
	fma.rn.f32 	%f510, %f227, %f237, %f510;
	fma.rn.f32 	%f511, %f228, %f237, %f511;
$L__BB2_10:
	ld.global.u32 	%r37, [%rd97];
	setp.eq.s32 	%p10, %r37, 1;
	@%p10 bra 	$L__BB2_12;
	ld.global.f32 	%f238, [%rd96];
	ld.global.f32 	%f239, [%rd96+4];
	ld.global.f32 	%f240, [%rd96+8];
	ld.global.f32 	%f241, [%rd95];
	sub.f32 	%f242, %f1, %f238;
	sub.f32 	%f243, %f2, %f239;
	sub.f32 	%f244, %f3, %f240;
	mul.f32 	%f245, %f243, %f243;
	fma.rn.f32 	%f246, %f242, %f242, %f245;
	fma.rn.f32 	%f247, %f244, %f244, %f246;
	sqrt.rn.f32 	%f248, %f247;
	setp.lt.f32 	%p11, %f248, %f196;
	selp.f32 	%f249, %f196, %f248, %p11;
	mul.f32 	%f250, %f9, %f241;
	mul.f32 	%f251, %f249, %f249;
	mul.f32 	%f252, %f249, %f251;
	div.rn.f32 	%f253, %f250, %f252;
	fma.rn.f32 	%f509, %f242, %f253, %f509;
	fma.rn.f32 	%f510, %f243, %f253, %f510;
	fma.rn.f32 	%f511, %f244, %f253, %f511;
$L__BB2_12:
	ld.global.u32 	%r38, [%rd97+4];
	setp.eq.s32 	%p12, %r38, 1;
	@%p12 bra 	$L__BB2_14;
	ld.global.f32 	%f254, [%rd96+12];
	ld.global.f32 	%f255, [%rd96+16];
	ld.global.f32 	%f256, [%rd96+20];
	ld.global.f32 	%f257, [%rd95+4];
	sub.f32 	%f258, %f1, %f254;
	sub.f32 	%f259, %f2, %f255;
	sub.f32 	%f260, %f3, %f256;
	mul.f32 	%f261, %f259, %f259;
	fma.rn.f32 	%f262, %f258, %f258, %f261;
	fma.rn.f32 	%f263, %f260, %f260, %f262;
	sqrt.rn.f32 	%f264, %f263;
	setp.lt.f32 	%p13, %f264, %f196;
	selp.f32 	%f265, %f196, %f264, %p13;
	mul.f32 	%f266, %f9, %f257;
	mul.f32 	%f267, %f265, %f265;
	mul.f32 	%f268, %f265, %f267;
	div.rn.f32 	%f269, %f266, %f268;
	fma.rn.f32 	%f509, %f258, %f269, %f509;
	fma.rn.f32 	%f510, %f259, %f269, %f510;
	fma.rn.f32 	%f511, %f260, %f269, %f511;
$L__BB2_14:
	add.s32 	%r94, %r94, 4;
	add.s64 	%rd97, %rd97, 16;
	add.s64 	%rd96, %rd96, 48;
	add.s64 	%rd95, %rd95, 16;
	setp.ne.s32 	%p14, %r94, 0;
	@%p14 bra 	$L__BB2_6;
$L__BB2_15:
	and.b32  	%r39, %r2, 3;
	setp.eq.s32 	%p15, %r39, 0;
	mov.u32 	%r97, %r2;
	@%p15 bra 	$L__BB2_25;
	setp.eq.s32 	%p16, %r39, 1;
	@%p16 bra 	$L__BB2_22;
	mul.wide.u32 	%rd45, %r96, 4;
	add.s64 	%rd18, %rd5, %rd45;
	ld.global.u32 	%r41, [%rd18];
	setp.eq.s32 	%p17, %r41, 1;
	@%p17 bra 	$L__BB2_19;
	mul.wide.u32 	%rd46, %r96, 12;
	add.s64 	%rd47, %rd4, %rd46;
	ld.global.f32 	%f271, [%rd47];
	ld.global.f32 	%f272, [%rd47+4];
	ld.global.f32 	%f273, [%rd47+8];
	mul.wide.u32 	%rd48, %r96, 4;
	add.s64 	%rd49, %rd3, %rd48;
	ld.global.f32 	%f274, [%rd49];
	sub.f32 	%f275, %f1, %f271;
	sub.f32 	%f276, %f2, %f272;
	sub.f32 	%f277, %f3, %f273;
	mul.f32 	%f278, %f276, %f276;
	fma.rn.f32 	%f279, %f275, %f275, %f278;
	fma.rn.f32 	%f280, %f277, %f277, %f279;
	sqrt.rn.f32 	%f281, %f280;
	setp.lt.f32 	%p18, %f281, %f196;
	selp.f32 	%f282, %f196, %f281, %p18;
	mul.f32 	%f283, %f9, %f274;
	mul.f32 	%f284, %f282, %f282;
	mul.f32 	%f285, %f282, %f284;
	div.rn.f32 	%f286, %f283, %f285;
	fma.rn.f32 	%f509, %f275, %f286, %f509;
	fma.rn.f32 	%f510, %f276, %f286, %f510;
	fma.rn.f32 	%f511, %f277, %f286, %f511;
$L__BB2_19:
	ld.global.u32 	%r42, [%rd18+4];
	setp.eq.s32 	%p19, %r42, 1;
	@%p19 bra 	$L__BB2_21;
	mul.wide.u32 	%rd50, %r96, 12;
	add.s64 	%rd51, %rd4, %rd50;
	ld.global.f32 	%f287, [%rd51+12];
	ld.global.f32 	%f288, [%rd51+16];
	ld.global.f32 	%f289, [%rd51+20];
	mul.wide.u32 	%rd52, %r96, 4;
	add.s64 	%rd53, %rd3, %rd52;
	ld.global.f32 	%f290, [%rd53+4];
	sub.f32 	%f291, %f1, %f287;
	sub.f32 	%f292, %f2, %f288;
	sub.f32 	%f293, %f3, %f289;
	mul.f32 	%f294, %f292, %f292;
	fma.rn.f32 	%f295, %f291, %f291, %f294;
	fma.rn.f32 	%f296, %f293, %f293, %f295;
	sqrt.rn.f32 	%f297, %f296;
	setp.lt.f32 	%p20, %f297, %f196;
	selp.f32 	%f298, %f196, %f297, %p20;
	mul.f32 	%f299, %f9, %f290;
	mul.f32 	%f300, %f298, %f298;
	mul.f32 	%f301, %f298, %f300;
	div.rn.f32 	%f302, %f299, %f301;
	fma.rn.f32 	%f509, %f291, %f302, %f509;
	fma.rn.f32 	%f510, %f292, %f302, %f510;
	fma.rn.f32 	%f511, %f293, %f302, %f511;
$L__BB2_21:
	add.s32 	%r96, %r96, 2;
$L__BB2_22:
	and.b32  	%r43, %r2, 1;
	setp.eq.b32 	%p21, %r43, 1;
	not.pred 	%p22, %p21;
	mov.u32 	%r97, %r2;
	@%p22 bra 	$L__BB2_25;
	mul.wide.u32 	%rd54, %r96, 4;
	add.s64 	%rd55, %rd5, %rd54;
	ld.global.u32 	%r44, [%rd55];
	setp.eq.s32 	%p23, %r44, 1;
	mov.u32 	%r97, %r2;
	@%p23 bra 	$L__BB2_25;
	mul.wide.u32 	%rd56, %r96, 12;
	add.s64 	%rd57, %rd4, %rd56;
	ld.global.f32 	%f303, [%rd57];
	ld.global.f32 	%f304, [%rd57+4];
	ld.global.f32 	%f305, [%rd57+8];
	mul.wide.u32 	%rd58, %r96, 4;
	add.s64 	%rd59, %rd3, %rd58;
	ld.global.f32 	%f306, [%rd59];
	sub.f32 	%f307, %f1, %f303;
	sub.f32 	%f308, %f2, %f304;
	sub.f32 	%f309, %f3, %f305;
	mul.f32 	%f310, %f308, %f308;
	fma.rn.f32 	%f311, %f307, %f307, %f310;
	fma.rn.f32 	%f312, %f309, %f309, %f311;
	sqrt.rn.f32 	%f313, %f312;
	setp.lt.f32 	%p24, %f313, %f196;
	selp.f32 	%f314, %f196, %f313, %p24;
	mul.f32 	%f315, %f9, %f306;
	mul.f32 	%f316, %f314, %f314;
	mul.f32 	%f317, %f314, %f316;
	div.rn.f32 	%f318, %f315, %f317;
	fma.rn.f32 	%f509, %f307, %f318, %f509;
	fma.rn.f32 	%f510, %f308, %f318, %f510;
	fma.rn.f32 	%f511, %f309, %f318, %f511;
	mov.u32 	%r97, %r2;
$L__BB2_25:
	setp.ge.s32 	%p25, %r97, %r25;
	@%p25 bra 	$L__BB2_30;
	setp.eq.s32 	%p26, %r1, %r97;
	@%p26 bra 	$L__BB2_29;
	mul.wide.u32 	%rd60, %r97, 4;
	add.s64 	%rd61, %rd5, %rd60;
	ld.global.u32 	%r45, [%rd61];
	setp.eq.s32 	%p27, %r45, 1;
	@%p27 bra 	$L__BB2_29;
	mul.wide.u32 	%rd62, %r97, 12;
	add.s64 	%rd63, %rd4, %rd62;
	ld.global.f32 	%f319, [%rd63];
	ld.global.f32 	%f320, [%rd63+4];
	ld.global.f32 	%f321, [%rd63+8];
	mul.wide.u32 	%rd64, %r97, 4;
	add.s64 	%rd65, %rd3, %rd64;
	ld.global.f32 	%f322, [%rd65];
	sub.f32 	%f323, %f1, %f319;
	sub.f32 	%f324, %f2, %f320;
	sub.f32 	%f325, %f3, %f321;
	mul.f32 	%f326, %f324, %f324;
	fma.rn.f32 	%f327, %f323, %f323, %f326;
	fma.rn.f32 	%f328, %f325, %f325, %f327;
	sqrt.rn.f32 	%f329, %f328;
	setp.lt.f32 	%p28, %f329, %f196;
	selp.f32 	%f330, %f196, %f329, %p28;
	mul.f32 	%f331, %f195, %f7;
	mul.f32 	%f332, %f331, %f322;
	mul.f32 	%f333, %f330, %f330;
	mul.f32 	%f334, %f330, %f333;
	div.rn.f32 	%f335, %f332, %f334;
	fma.rn.f32 	%f509, %f323, %f335, %f509;
	fma.rn.f32 	%f510, %f324, %f335, %f510;
	fma.rn.f32 	%f511, %f325, %f335, %f511;
$L__BB2_29:
	add.s32 	%r97, %r97, 1;
$L__BB2_30:
	setp.ge.s32 	%p29, %r97, %r25;
	@%p29 bra 	$L__BB2_52;
	mul.f32 	%f76, %f195, %f7;
	sub.s32 	%r13, %r25, %r97;
	sub.s32 	%r46, %r97, %r25;
	setp.gt.u32 	%p30, %r46, -4;
	@%p30 bra 	$L__BB2_42;
	and.b32  	%r47, %r13, -4;
	neg.s32 	%r99, %r47;
	mul.wide.u32 	%rd66, %r97, 4;
	add.s64 	%rd67, %rd66, 8;
	add.s64 	%rd100, %rd5, %rd67;
	mul.wide.u32 	%rd68, %r97, 12;
	add.s64 	%rd69, %rd68, %rd4;
	add.s64 	%rd99, %rd69, 24;
	add.s64 	%rd98, %rd3, %rd67;
$L__BB2_33:
	.pragma "nounroll";
	ld.global.u32 	%r48, [%rd100+-8];
	setp.eq.s32 	%p31, %r48, 1;
	@%p31 bra 	$L__BB2_35;
	ld.global.f32 	%f337, [%rd99+-24];
	ld.global.f32 	%f338, [%rd99+-20];
	ld.global.f32 	%f339, [%rd99+-16];
	ld.global.f32 	%f340, [%rd98+-8];
	sub.f32 	%f341, %f1, %f337;
	sub.f32 	%f342, %f2, %f338;
	sub.f32 	%f343, %f3, %f339;
	mul.f32 	%f344, %f342, %f342;
	fma.rn.f32 	%f345, %f341, %f341, %f344;
	fma.rn.f32 	%f346, %f343, %f343, %f345;
	sqrt.rn.f32 	%f347, %f346;
	setp.lt.f32 	%p32, %f347, %f196;
	selp.f32 	%f348, %f196, %f347, %p32;
	mul.f32 	%f349, %f76, %f340;
	mul.f32 	%f350, %f348, %f348;
	mul.f32 	%f351, %f348, %f350;
	div.rn.f32 	%f352, %f349, %f351;
	fma.rn.f32 	%f509, %f341, %f352, %f509;
	fma.rn.f32 	%f510, %f342, %f352, %f510;
	fma.rn.f32 	%f511, %f343, %f352, %f511;
$L__BB2_35:
	ld.global.u32 	%r49, [%rd100+-4];
	setp.eq.s32 	%p33, %r49, 1;
	@%p33 bra 	$L__BB2_37;
	ld.global.f32 	%f353, [%rd99+-12];
	ld.global.f32 	%f354, [%rd99+-8];
	ld.global.f32 	%f355, [%rd99+-4];
	ld.global.f32 	%f356, [%rd98+-4];
	sub.f32 	%f357, %f1, %f353;
	sub.f32 	%f358, %f2, %f354;
	sub.f32 	%f359, %f3, %f355;
	mul.f32 	%f360, %f358, %f358;
	fma.rn.f32 	%f361, %f357, %f357, %f360;
	fma.rn.f32 	%f362, %f359, %f359, %f361;
	sqrt.rn.f32 	%f363, %f362;
	setp.lt.f32 	%p34, %f363, %f196;
	selp.f32 	%f364, %f196, %f363, %p34;
	mul.f32 	%f365, %f76, %f356;
	mul.f32 	%f366, %f364, %f364;
	mul.f32 	%f367, %f364, %f366;
	div.rn.f32 	%f368, %f365, %f367;
	fma.rn.f32 	%f509, %f357, %f368, %f509;
	fma.rn.f32 	%f510, %f358, %f368, %f510;
	fma.rn.f32 	%f511, %f359, %f368, %f511;
$L__BB2_37:
	ld.global.u32 	%r50, [%rd100];
	setp.eq.s32 	%p35, %r50, 1;
	@%p35 bra 	$L__BB2_39;
	ld.global.f32 	%f369, [%rd99];
	ld.global.f32 	%f370, [%rd99+4];
	ld.global.f32 	%f371, [%rd99+8];
	ld.global.f32 	%f372, [%rd98];
	sub.f32 	%f373, %f1, %f369;
	sub.f32 	%f374, %f2, %f370;
	sub.f32 	%f375, %f3, %f371;
	mul.f32 	%f376, %f374, %f374;
	fma.rn.f32 	%f377, %f373, %f373, %f376;
	fma.rn.f32 	%f378, %f375, %f375, %f377;
	sqrt.rn.f32 	%f379, %f378;
	setp.lt.f32 	%p36, %f379, %f196;
	selp.f32 	%f380, %f196, %f379, %p36;
	mul.f32 	%f381, %f76, %f372;
	mul.f32 	%f382, %f380, %f380;
	mul.f32 	%f383, %f380, %f382;
	div.rn.f32 	%f384, %f381, %f383;
	fma.rn.f32 	%f509, %f373, %f384, %f509;
	fma.rn.f32 	%f510, %f374, %f384, %f510;
	fma.rn.f32 	%f511, %f375, %f384, %f511;
$L__BB2_39:
	ld.global.u32 	%r51, [%rd100+4];
	setp.eq.s32 	%p37, %r51, 1;
	@%p37 bra 	$L__BB2_41;
	ld.global.f32 	%f385, [%rd99+12];
	ld.global.f32 	%f386, [%rd99+16];
	ld.global.f32 	%f387, [%rd99+20];
	ld.global.f32 	%f388, [%rd98+4];
	sub.f32 	%f389, %f1, %f385;
	sub.f32 	%f390, %f2, %f386;
	sub.f32 	%f391, %f3, %f387;
	mul.f32 	%f392, %f390, %f390;
	fma.rn.f32 	%f393, %f389, %f389, %f392;
	fma.rn.f32 	%f394, %f391, %f391, %f393;
	sqrt.rn.f32 	%f395, %f394;
	setp.lt.f32 	%p38, %f395, %f196;
	selp.f32 	%f396, %f196, %f395, %p38;
	mul.f32 	%f397, %f76, %f388;
	mul.f32 	%f398, %f396, %f396;
	mul.f32 	%f399, %f396, %f398;
	div.rn.f32 	%f400, %f397, %f399;
	fma.rn.f32 	%f509, %f389, %f400, %f509;
	fma.rn.f32 	%f510, %f390, %f400, %f510;
	fma.rn.f32 	%f511, %f391, %f400, %f511;
$L__BB2_41:
	add.s32 	%r97, %r97, 4;
	add.s32 	%r99, %r99, 4;
	add.s64 	%rd100, %rd100, 16;
	add.s64 	%rd99, %rd99, 48;
	add.s64 	%rd98, %rd98, 16;
	setp.ne.s32 	%p39, %r99, 0;
	@%p39 bra 	$L__BB2_33;
$L__BB2_42:
	and.b32  	%r52, %r13, 3;
	setp.eq.s32 	%p40, %r52, 0;
	@%p40 bra 	$L__BB2_52;
	setp.eq.s32 	%p41, %r52, 1;
	@%p41 bra 	$L__BB2_49;
	mul.wide.u32 	%rd70, %r97, 4;
	add.s64 	%rd28, %rd5, %rd70;
	ld.global.u32 	%r54, [%rd28];
	setp.eq.s32 	%p42, %r54, 1;
	@%p42 bra 	$L__BB2_46;
	mul.wide.u32 	%rd71, %r97, 12;
	add.s64 	%rd72, %rd4, %rd71;
	ld.global.f32 	%f402, [%rd72];
	ld.global.f32 	%f403, [%rd72+4];
	ld.global.f32 	%f404, [%rd72+8];
	mul.wide.u32 	%rd73, %r97, 4;
	add.s64 	%rd74, %rd3, %rd73;
	ld.global.f32 	%f405, [%rd74];
	sub.f32 	%f406, %f1, %f402;
	sub.f32 	%f407, %f2, %f403;
	sub.f32 	%f408, %f3, %f404;
	mul.f32 	%f409, %f407, %f407;
	fma.rn.f32 	%f410, %f406, %f406, %f409;
	fma.rn.f32 	%f411, %f408, %f408, %f410;
	sqrt.rn.f32 	%f412, %f411;
	setp.lt.f32 	%p43, %f412, %f196;
	selp.f32 	%f413, %f196, %f412, %p43;
	mul.f32 	%f414, %f76, %f405;
	mul.f32 	%f415, %f413, %f413;
	mul.f32 	%f416, %f413, %f415;
	div.rn.f32 	%f417, %f414, %f416;
	fma.rn.f32 	%f509, %f406, %f417, %f509;
	fma.rn.f32 	%f510, %f407, %f417, %f510;
	fma.rn.f32 	%f511, %f408, %f417, %f511;
$L__BB2_46:
	ld.global.u32 	%r55, [%rd28+4];
	setp.eq.s32 	%p44, %r55, 1;
	@%p44 bra 	$L__BB2_48;
	mul.wide.u32 	%rd75, %r97, 12;
	add.s64 	%rd76, %rd4, %rd75;
	ld.global.f32 	%f418, [%rd76+12];
	ld.global.f32 	%f419, [%rd76+16];
	ld.global.f32 	%f420, [%rd76+20];
	mul.wide.u32 	%rd77, %r97, 4;
	add.s64 	%rd78, %rd3, %rd77;
	ld.global.f32 	%f421, [%rd78+4];
	sub.f32 	%f422, %f1, %f418;
	sub.f32 	%f423, %f2, %f419;
	sub.f32 	%f424, %f3, %f420;
	mul.f32 	%f425, %f423, %f423;
	fma.rn.f32 	%f426, %f422, %f422, %f425;
	fma.rn.f32 	%f427, %f424, %f424, %f426;
	sqrt.rn.f32 	%f428, %f427;
	setp.lt.f32 	%p45, %f428, %f196;
	selp.f32 	%f429, %f196, %f428, %p45;
	mul.f32 	%f430, %f76, %f421;
	mul.f32 	%f431, %f429, %f429;
	mul.f32 	%f432, %f429, %f431;
	div.rn.f32 	%f433, %f430, %f432;
	fma.rn.f32 	%f509, %f422, %f433, %f509;
	fma.rn.f32 	%f510, %f423, %f433, %f510;
	fma.rn.f32 	%f511, %f424, %f433, %f511;
$L__BB2_48:
	add.s32 	%r97, %r97, 2;
$L__BB2_49:
	and.b32  	%r56, %r13, 1;
	setp.eq.b32 	%p46, %r56, 1;
	not.pred 	%p47, %p46;
	@%p47 bra 	$L__BB2_52;
	mul.wide.u32 	%rd79, %r97, 4;
	add.s64 	%rd80, %rd5, %rd79;
	ld.global.u32 	%r57, [%rd80];
	setp.eq.s32 	%p48, %r57, 1;
	@%p48 bra 	$L__BB2_52;
	mul.wide.u32 	%rd81, %r97, 12;
	add.s64 	%rd82, %rd4, %rd81;
	ld.global.f32 	%f434, [%rd82];
	ld.global.f32 	%f435, [%rd82+4];
	ld.global.f32 	%f436, [%rd82+8];
	add.s64 	%rd84, %rd3, %rd79;
	ld.global.f32 	%f437, [%rd84];
	sub.f32 	%f438, %f1, %f434;
	sub.f32 	%f439, %f2, %f435;
	sub.f32 	%f440, %f3, %f436;
	mul.f32 	%f441, %f439, %f439;
	fma.rn.f32 	%f442, %f438, %f438, %f441;
	fma.rn.f32 	%f443, %f440, %f440, %f442;
	sqrt.rn.f32 	%f444, %f443;
	setp.lt.f32 	%p49, %f444, %f196;
	selp.f32 	%f445, %f196, %f444, %p49;
	mul.f32 	%f446, %f76, %f437;
	mul.f32 	%f447, %f445, %f445;
	mul.f32 	%f448, %f445, %f447;
	div.rn.f32 	%f449, %f446, %f448;
	fma.rn.f32 	%f509, %f438, %f449, %f509;
	fma.rn.f32 	%f510, %f439, %f449, %f510;
	fma.rn.f32 	%f511, %f440, %f449, %f511;
$L__BB2_52:
	ld.param.u32 	%r93, [update_particles_cuda_param_22];
	ld.param.f32 	%f502, [update_particles_cuda_param_13];
	ld.param.u32 	%r91, [update_particles_cuda_param_7];
	ld.param.u32 	%r90, [update_particles_cuda_param_6];
	ld.param.u32 	%r89, [update_particles_cuda_param_5];
	ld.param.u64 	%rd93, [update_particles_cuda_param_4];
	mul.f32 	%f134, %f502, 0f3F000000;
	add.f32 	%f450, %f134, %f1;
	div.rn.f32 	%f451, %f450, %f502;
	add.f32 	%f452, %f134, %f2;
	div.rn.f32 	%f453, %f452, %f502;
	add.f32 	%f454, %f134, %f3;
	div.rn.f32 	%f455, %f454, %f502;
	cvt.rn.f32.s32 	%f456, %r89;
	mul.f32 	%f457, %f451, %f456;
	cvt.rzi.s32.f32 	%r58, %f457;
	max.s32 	%r59, %r58, 0;
	add.s32 	%r60, %r89, -1;
	min.s32 	%r61, %r59, %r60;
	cvt.rn.f32.s32 	%f458, %r90;
	mul.f32 	%f459, %f453, %f458;
	cvt.rzi.s32.f32 	%r62, %f459;
	max.s32 	%r63, %r62, 0;
	add.s32 	%r64, %r90, -1;
	min.s32 	%r65, %r63, %r64;
	cvt.rn.f32.s32 	%f460, %r91;
	mul.f32 	%f461, %f455, %f460;
	cvt.rzi.s32.f32 	%r66, %f461;
	max.s32 	%r67, %r66, 0;
	add.s32 	%r68, %r91, -1;
	min.s32 	%r69, %r67, %r68;
	mad.lo.s32 	%r70, %r69, %r90, %r65;
	mad.lo.s32 	%r71, %r70, %r89, %r61;
	mul.lo.s32 	%r73, %r90, %r89;
	mul.lo.s32 	%r74, %r73, %r91;
	setp.lt.s32 	%p50, %r71, 0;
	setp.ge.s32 	%p51, %r71, %r74;
	cvt.s64.s32 	%rd85, %r71;
	selp.b64 	%rd86, 0, %rd85, %p51;
	selp.b64 	%rd87, 0, %rd86, %p50;
	cvta.to.global.u64 	%rd88, %rd93;
	mad.lo.s64 	%rd89, %rd87, 12, %rd88;
	ld.global.f32 	%f462, [%rd89];
	ld.global.f32 	%f463, [%rd89+4];
	ld.global.f32 	%f464, [%rd89+8];
	fma.rn.f32 	%f584, %f7, %f462, %f509;
	fma.rn.f32 	%f585, %f7, %f463, %f510;
	fma.rn.f32 	%f586, %f7, %f464, %f511;
	setp.eq.s32 	%p52, %r93, 0;
	@%p52 bra 	$L__BB2_54;
	ld.param.u64 	%rd94, [update_particles_cuda_param_21];
	cvta.to.global.u64 	%rd90, %rd94;
	ld.global.f32 	%f465, [%rd90];
	ld.global.f32 	%f466, [%rd90+4];
	ld.global.f32 	%f467, [%rd90+8];
	mul.f32 	%f468, %f155, %f467;
	mul.f32 	%f469, %f598, %f466;
	sub.f32 	%f470, %f468, %f469;
	mul.f32 	%f471, %f598, %f465;
	mul.f32 	%f472, %f596, %f467;
	sub.f32 	%f473, %f471, %f472;
	mul.f32 	%f474, %f596, %f466;
	mul.f32 	%f475, %f155, %f465;
	sub.f32 	%f476, %f474, %f475;
	fma.rn.f32 	%f584, %f7, %f470, %f584;
	fma.rn.f32 	%f585, %f7, %f473, %f585;
	fma.rn.f32 	%f586, %f7, %f476, %f586;
$L__BB2_54:
	div.rn.f32 	%f144, %f584, %f8;
	div.rn.f32 	%f145, %f585, %f8;
	div.rn.f32 	%f146, %f586, %f8;
	mul.f32 	%f477, %f155, %f155;
	fma.rn.f32 	%f478, %f596, %f596, %f477;
	fma.rn.f32 	%f479, %f598, %f598, %f478;
	sqrt.rn.f32 	%f480, %f479;
	setp.geu.f32 	%p53, %f480, 0f42480000;
	@%p53 bra 	$L__BB2_57;
	fma.rn.f32 	%f596, %f197, %f144, %f596;
	fma.rn.f32 	%f155, %f197, %f145, %f155;
	fma.rn.f32 	%f598, %f197, %f146, %f598;
	mul.f32 	%f481, %f155, %f155;
	fma.rn.f32 	%f482, %f596, %f596, %f481;
	fma.rn.f32 	%f483, %f598, %f598, %f482;
	sqrt.rn.f32 	%f150, %f483;
	setp.leu.f32 	%p54, %f150, 0f42480000;
	@%p54 bra 	$L__BB2_57;
	mov.f32 	%f484, 0f42480000;
	div.rn.f32 	%f485, %f484, %f150;
	mul.f32 	%f596, %f596, %f485;
	mul.f32 	%f155, %f155, %f485;
	mul.f32 	%f598, %f598, %f485;
$L__BB2_57:
	ld.param.u32 	%r92, [update_particles_cuda_param_18];
	fma.rn.f32 	%f599, %f197, %f596, %f1;
	fma.rn.f32 	%f600, %f197, %f155, %f2;
	fma.rn.f32 	%f601, %f197, %f598, %f3;
	setp.ne.s32 	%p55, %r92, 0;
	@%p55 bra 	$L__BB2_82;
	neg.f32 	%f160, %f134;
	setp.geu.f32 	%p64, %f599, %f160;
	@%p64 bra 	$L__BB2_62;
	ld.global.u32 	%r84, [%rd1];
	setp.eq.s32 	%p67, %r84, 0;
	@%p67 bra 	$L__BB2_61;
	add.f32 	%f599, %f134, 0fBC23D70A;
	bra.uni 	$L__BB2_66;
$L__BB2_61:
	mul.f32 	%f596, %f596, 0fBF4CCCCD;
	mov.f32 	%f599, %f160;
	bra.uni 	$L__BB2_66;
$L__BB2_62:
	setp.leu.f32 	%p65, %f599, %f134;
	@%p65 bra 	$L__BB2_66;
	ld.global.u32 	%r83, [%rd1+4];
	setp.eq.s32 	%p66, %r83, 0;
	@%p66 bra 	$L__BB2_65;
	mov.f32 	%f499, 0f3C23D70A;
	sub.f32 	%f599, %f499, %f134;
	bra.uni 	$L__BB2_66;
$L__BB2_65:
	mul.f32 	%f596, %f596, 0fBF4CCCCD;
	mov.f32 	%f599, %f134;
$L__BB2_66:
	setp.geu.f32 	%p68, %f600, %f160;
	@%p68 bra 	$L__BB2_70;
	ld.global.u32 	%r86, [%rd1+8];
	setp.eq.s32 	%p71, %r86, 0;
	@%p71 bra 	$L__BB2_69;
	add.f32 	%f600, %f134, 0fBC23D70A;
	bra.uni 	$L__BB2_74;
$L__BB2_69:
	mul.f32 	%f155, %f155, 0fBF4CCCCD;
	mov.f32 	%f600, %f160;
	bra.uni 	$L__BB2_74;
$L__BB2_70:
	setp.leu.f32 	%p69, %f600, %f134;
	@%p69 bra 	$L__BB2_74;
	ld.global.u32 	%r85, [%rd1+12];
	setp.eq.s32 	%p70, %r85, 0;
	@%p70 bra 	$L__BB2_73;
	mov.f32 	%f500, 0f3C23D70A;
	sub.f32 	%f600, %f500, %f134;
	bra.uni 	$L__BB2_74;
$L__BB2_73:
	mul.f32 	%f155, %f155, 0fBF4CCCCD;
	mov.f32 	%f600, %f134;
$L__BB2_74:
	setp.geu.f32 	%p72, %f601, %f160;
	@%p72 bra 	$L__BB2_78;
	ld.global.u32 	%r88, [%rd1+16];
	setp.eq.s32 	%p75, %r88, 0;
	@%p75 bra 	$L__BB2_77;
	add.f32 	%f601, %f134, 0fBC23D70A;
	bra.uni 	$L__BB2_98;
$L__BB2_77:
	mul.f32 	%f598, %f598, 0fBF4CCCCD;
	mov.f32 	%f601, %f160;
	bra.uni 	$L__BB2_98;
$L__BB2_78:
	setp.leu.f32 	%p73, %f601, %f134;
	@%p73 bra 	$L__BB2_98;
	ld.global.u32 	%r87, [%rd1+20];
	setp.eq.s32 	%p74, %r87, 0;
	@%p74 bra 	$L__BB2_81;
	mov.f32 	%f501, 0f3C23D70A;
	sub.f32 	%f601, %f501, %f134;
	bra.uni 	$L__BB2_98;
$L__BB2_81:
	mul.f32 	%f598, %f598, 0fBF4CCCCD;
	mov.f32 	%f601, %f134;
	bra.uni 	$L__BB2_98;
$L__BB2_82:
	ld.param.f32 	%f505, [update_particles_cuda_param_17];
	mul.f32 	%f177, %f505, 0f3F000000;
	neg.f32 	%f178, %f177;
	setp.geu.f32 	%p56, %f600, %f178;
	@%p56 bra 	$L__BB2_88;
	ld.global.u32 	%r78, [%rd2+4];
	setp.eq.s32 	%p60, %r78, 0;
	@%p60 bra 	$L__BB2_85;
	add.f32 	%f600, %f177, 0fBC23D70A;
	bra.uni 	$L__BB2_94;
$L__BB2_85:
	ld.global.u32 	%r79, [%rd2+8];
	setp.eq.s32 	%p61, %r79, 0;
	@%p61 bra 	$L__BB2_87;
	mov.b32 	%r80, 1;
	st.global.u32 	[%rd6], %r80;
	bra.uni 	$L__BB2_99;
$L__BB2_87:
	mul.f32 	%f155, %f155, 0fBF4CCCCD;
	mov.f32 	%f600, %f178;
	bra.uni 	$L__BB2_94;
$L__BB2_88:
	setp.leu.f32 	%p57, %f600, %f177;
	@%p57 bra 	$L__BB2_94;
	ld.global.u32 	%r75, [%rd2];
	setp.eq.s32 	%p58, %r75, 0;
	@%p58 bra 	$L__BB2_91;
	mov.f32 	%f486, 0f3C23D70A;
	sub.f32 	%f600, %f486, %f177;
	bra.uni 	$L__BB2_94;
$L__BB2_91:
	ld.global.u32 	%r76, [%rd2+8];
	setp.eq.s32 	%p59, %r76, 0;
	@%p59 bra 	$L__BB2_93;
	mov.b32 	%r77, 1;
	st.global.u32 	[%rd6], %r77;
	bra.uni 	$L__BB2_99;
$L__BB2_93:
	mul.f32 	%f155, %f155, 0fBF4CCCCD;
	mov.f32 	%f600, %f177;
$L__BB2_94:
	ld.param.f32 	%f503, [update_particles_cuda_param_16];
	mul.f32 	%f487, %f601, %f601;
	fma.rn.f32 	%f488, %f599, %f599, %f487;
	sqrt.rn.f32 	%f489, %f488;
	cvt.f64.f32 	%fd1, %f489;
	cvt.f64.f32 	%fd3, %f503;
	mul.f64 	%fd2, %fd3, 0d3FEE666666666666;
	setp.geu.f64 	%p62, %fd2, %fd1;
	@%p62 bra 	$L__BB2_98;
	ld.global.u32 	%r81, [%rd2+8];
	setp.eq.s32 	%p63, %r81, 0;
	@%p63 bra 	$L__BB2_97;
	mov.b32 	%r82, 1;
	st.global.u32 	[%rd6], %r82;
	bra.uni 	$L__BB2_99;
$L__BB2_97:
	ld.param.f32 	%f504, [update_particles_cuda_param_16];
	div.rn.f64 	%fd4, %fd2, %fd1;
	cvt.rn.f32.f64 	%f490, %fd4;
	mul.f32 	%f599, %f599, %f490;
	mul.f32 	%f601, %f601, %f490;
	div.rn.f32 	%f491, %f599, %f504;
	cvt.f64.f32 	%fd5, %f491;
	mul.f64 	%fd6, %fd5, 0d3FEE666666666666;
	cvt.rn.f32.f64 	%f492, %fd6;
	div.rn.f32 	%f493, %f601, %f504;
	mul.f32 	%f494, %f596, %f492;
	fma.rn.f32 	%f495, %f598, %f493, %f494;
	mul.f32 	%f496, %f495, 0f3FE66666;
	mul.f32 	%f497, %f496, %f492;
	sub.f32 	%f596, %f596, %f497;
	mul.f32 	%f498, %f493, %f496;
	sub.f32 	%f598, %f598, %f498;
$L__BB2_98:
	st.global.f32 	[%rd7], %f599;
	st.global.f32 	[%rd7+4], %f600;
	st.global.f32 	[%rd7+8], %f601;
	st.global.f32 	[%rd8], %f596;
	st.global.f32 	[%rd8+4], %f155;
	st.global.f32 	[%rd8+8], %f598;
$L__BB2_99:
	ret;

}


// ===== COMPILED SASS (sm_100) =====

	.target	sm_100

	.elftype	@"ET_EXEC"


//--------------------- .note.nv.tkinfo           --------------------------
	.section	.note.nv.tkinfo,"",@"SHT_NOTE"
	.sectionflags	@"SHF_NOTE_NV_TKINFO"
	.tkinfo
        /*0018*/ 	.word	0x00000002
        /*0030*/ 	.string	""
        /*0030*/ 	.string	"ptxas"
        /*0030*/ 	.string	"Cuda compilation tools, release 13.0, V13.0.88"
        /*0030*/ 	.string	"Build cuda_13.0.r13.0/compiler.36424714_0"
        /*0030*/ 	.string	"-arch sm_100 -m 64 "



//--------------------- .note.nv.cuinfo           --------------------------
	.section	.note.nv.cuinfo,"",@"SHT_NOTE"
	.sectionflags	@"SHF_NOTE_NV_CUINFO"
        /*0018*/ 	.short	0x0002
        /*001a*/ 	.short	0x0064
        /*001c*/ 	.short	0x0082
	.zero		2


//--------------------- .nv.info                  --------------------------
	.section	.nv.info,"",@"SHT_CUDA_INFO"
	.align	4


	//----- nvinfo : EIATTR_REGCOUNT
	.align		4
        /*0000*/ 	.byte	0x04, 0x2f
        /*0002*/ 	.short	(.L_1 - .L_0)
	.align		4
.L_0:
        /*0004*/ 	.word	index@(compute_charge_density)
        /*0008*/ 	.word	0x00000020


	//----- nvinfo : EIATTR_FRAME_SIZE
	.align		4
.L_1:
        /*000c*/ 	.byte	0x04, 0x11
        /*000e*/ 	.short	(.L_3 - .L_2)
	.align		4
.L_2:
        /*0010*/ 	.word	index@($__internal_4_$__cuda_sm3x_div_rn_noftz_f32_slowpath)
        /*0014*/ 	.word	0x00000000


	//----- nvinfo : EIATTR_FRAME_SIZE
	.align		4
.L_3:
        /*0018*/ 	.byte	0x04, 0x11
        /*001a*/ 	.short	(.L_5 - .L_4)
	.align		4
.L_4:
        /*001c*/ 	.word	index@(compute_charge_density)
        /*0020*/ 	.word	0x00000000


	//----- nvinfo : EIATTR_REGCOUNT
	.align		4
.L_5:
        /*0024*/ 	.byte	0x04, 0x2f
        /*0026*/ 	.short	(.L_7 - .L_6)
	.align		4
.L_6:
        /*0028*/ 	.word	index@(compute_electric_field_from_potential)
        /*002c*/ 	.word	0x00000016


	//----- nvinfo : EIATTR_FRAME_SIZE
	.align		4
.L_7:
        /*0030*/ 	.byte	0x04, 0x11
        /*0032*/ 	.short	(.L_9 - .L_8)
	.align		4
.L_8:
        /*0034*/ 	.word	index@($__internal_3_$__cuda_sm3x_div_rn_noftz_f32_slowpath)
        /*0038*/ 	.word	0x00000000


	//----- nvinfo : EIATTR_FRAME_SIZE
	.align		4
.L_9:
        /*003c*/ 	.byte	0x04, 0x11
        /*003e*/ 	.short	(.L_11 - .L_10)
	.align		4
.L_10:
        /*0040*/ 	.word	index@(compute_electric_field_from_potential)
        /*0044*/ 	.word	0x00000000


	//----- nvinfo : EIATTR_REGCOUNT
	.align		4
.L_11:
        /*0048*/ 	.byte	0x04, 0x2f
        /*004a*/ 	.short	(.L_13 - .L_12)
	.align		4
.L_12:
        /*004c*/ 	.word	index@(update_particles_cuda)
        /*0050*/ 	.word	0x00000030


	//----- nvinfo : EIATTR_FRAME_SIZE
	.align		4
.L_13:
        /*0054*/ 	.byte	0x04, 0x11
        /*0056*/ 	.short	(.L_15 - .L_14)
	.align		4
.L_14:
        /*0058*/ 	.word	index@($__internal_2_$__cuda_sm3x_div_rn_noftz_f32_slowpath)
        /*005c*/ 	.word	0x00000000


	//----- nvinfo : EIATTR_FRAME_SIZE
	.align		4
.L_15:
        /*0060*/ 	.byte	0x04, 0x11
        /*0062*/ 	.short	(.L_17 - .L_16)
	.align		4
.L_16:
        /*0064*/ 	.word	index@($__internal_1_$__cuda_sm20_sqrt_rn_f32_slowpath)
        /*0068*/ 	.word	0x00000000


	//----- nvinfo : EIATTR_FRAME_SIZE
	.align		4
.L_17:
        /*006c*/ 	.byte	0x04, 0x11
        /*006e*/ 	.short	(.L_19 - .L_18)
	.align		4
.L_18:
        /*0070*/ 	.word	index@($__internal_0_$__cuda_sm20_div_rn_f64_full)
        /*0074*/ 	.word	0x00000000


	//----- nvinfo : EIATTR_FRAME_SIZE
	.align		4
.L_19:
        /*0078*/ 	.byte	0x04, 0x11
        /*007a*/ 	.short	(.L_21 - .L_20)
	.align		4
.L_20:
        /*007c*/ 	.word	index@(update_particles_cuda)
        /*0080*/ 	.word	0x00000000


	//----- nvinfo : EIATTR_MIN_STACK_SIZE
	.align		4
.L_21:
        /*0084*/ 	.byte	0x04, 0x12
        /*0086*/ 	.short	(.L_23 - .L_22)
	.align		4
.L_22:
        /*0088*/ 	.word	index@(update_particles_cuda)
        /*008c*/ 	.word	0x00000000


	//----- nvinfo : EIATTR_MIN_STACK_SIZE
	.align		4
.L_23:
        /*0090*/ 	.byte	0x04, 0x12
        /*0092*/ 	.short	(.L_25 - .L_24)
	.align		4
.L_24:
        /*0094*/ 	.word	index@(compute_electric_field_from_potential)
        /*0098*/ 	.word	0x00000000


	//----- nvinfo : EIATTR_MIN_STACK_SIZE
	.align		4
.L_25:
        /*009c*/ 	.byte	0x04, 0x12
        /*009e*/ 	.short	(.L_27 - .L_26)
	.align		4
.L_26:
        /*00a0*/ 	.word	index@(compute_charge_density)
        /*00a4*/ 	.word	0x00000000
.L_27:


//--------------------- .nv.compat                --------------------------
	.section	.nv.compat,"",@"SHT_CUDA_COMPAT_INFO"
	.align	4
        /*0000*/ 	.byte	0x02, 0x09, 0x00, 0x00, 0x02, 0x02, 0x01, 0x00, 0x02, 0x05, 0x05, 0x00, 0x03, 0x07, 0x01, 0x01
        /*0010*/ 	.byte	0x02, 0x03, 0x00, 0x00, 0x02, 0x06, 0x01, 0x00, 0x04, 0x0b, 0x08, 0x00, 0x01, 0x00, 0x00, 0x00
        /*0020*/ 	.byte	0x00, 0x00, 0x00, 0x00


//--------------------- .nv.info.update_particles_cuda --------------------------
	.section	.nv.info.update_particles_cuda,"",@"SHT_CUDA_INFO"
	.sectionflags	@""
	.align	4


	//----- nvinfo : EIATTR_CUDA_API_VERSION
	.align		4
        /*0000*/ 	.byte	0x04, 0x37
        /*0002*/ 	.short	(.L_29 - .L_28)
.L_28:
        /*0004*/ 	.word	0x00000082


	//----- nvinfo : EIATTR_KPARAM_INFO
	.align		4
.L_29:
        /*0008*/ 	.byte	0x04, 0x17
        /*000a*/ 	.short	(.L_31 - .L_30)
.L_30:
        /*000c*/ 	.word	0x00000000
        /*0010*/ 	.short	0x0016
        /*0012*/ 	.short	0x0080
        /*0014*/ 	.byte	0x00, 0xf0, 0x11, 0x00


	//----- nvinfo : EIATTR_KPARAM_INFO
	.align		4
.L_31:
        /*0018*/ 	.byte	0x04, 0x17
        /*001a*/ 	.short	(.L_33 - .L_32)
.L_32:
        /*001c*/ 	.word	0x00000000
        /*0020*/ 	.short	0x0015
        /*0022*/ 	.short	0x0078
        /*0024*/ 	.byte	0x00, 0xf5, 0x21, 0x00


	//----- nvinfo : EIATTR_KPARAM_INFO
	.align		4
.L_33:
        /*0028*/ 	.byte	0x04, 0x17
        /*002a*/ 	.short	(.L_35 - .L_34)
.L_34:
        /*002c*/ 	.word	0x00000000
        /*0030*/ 	.short	0x0014
        /*0032*/ 	.short	0x0070
        /*0034*/ 	.byte	0x00, 0xf5, 0x21, 0x00


	//----- nvinfo : EIATTR_KPARAM_INFO
	.align		4
.L_35:
        /*0038*/ 	.byte	0x04, 0x17
        /*003a*/ 	.short	(.L_37 - .L_36)
.L_36:
        /*003c*/ 	.word	0x00000000
        /*0040*/ 	.short	0x0013
        /*0042*/ 	.short	0x0068
        /*0044*/ 	.byte	0x00, 0xf5, 0x21, 0x00


	//----- nvinfo : EIATTR_KPARAM_INFO
	.align		4
.L_37:
        /*0048*/ 	.byte	0x04, 0x17
        /*004a*/ 	.short	(.L_39 - .L_38)
.L_38:
        /*004c*/ 	.word	0x00000000
        /*0050*/ 	.short	0x0012
        /*0052*/ 	.short	0x0060
        /*0054*/ 	.byte	0x00, 0xf0, 0x11, 0x00


	//----- nvinfo : EIATTR_KPARAM_INFO
	.align		4
.L_39:
        /*0058*/ 	.byte	0x04, 0x17
        /*005a*/ 	.short	(.L_41 - .L_40)
.L_40:
        /*005c*/ 	.word	0x00000000
        /*0060*/ 	.short	0x0011
        /*0062*/ 	.short	0x005c
        /*0064*/ 	.byte	0x00, 0xf0, 0x11, 0x00


	//----- nvinfo : EIATTR_KPARAM_INFO
	.align		4
.L_41:
        /*0068*/ 	.byte	0x04, 0x17
        /*006a*/ 	.short	(.L_43 - .L_42)
.L_42:
        /*006c*/ 	.word	0x00000000
        /*0070*/ 	.short	0x0010
        /*0072*/ 	.short	0x0058
        /*0074*/ 	.byte	0x00, 0xf0, 0x11, 0x00


	//----- nvinfo : EIATTR_KPARAM_INFO
	.align		4
.L_43:
        /*0078*/ 	.byte	0x04, 0x17
        /*007a*/ 	.short	(.L_45 - .L_44)
.L_44:
        /*007c*/ 	.word	0x00000000
        /*0080*/ 	.short	0x000f
        /*0082*/ 	.short	0x0050
        /*0084*/ 	.byte	0x00, 0xf5, 0x21, 0x00


	//----- nvinfo : EIATTR_KPARAM_INFO
	.align		4
.L_45:
        /*0088*/ 	.byte	0x04, 0x17
        /*008a*/ 	.short	(.L_47 - .L_46)
.L_46:
        /*008c*/ 	.word	0x00000000
        /*0090*/ 	.short	0x000e
        /*0092*/ 	.short	0x004c
        /*0094*/ 	.byte	0x00, 0xf0, 0x11, 0x00


	//----- nvinfo : EIATTR_KPARAM_INFO
	.align		4
.L_47:
        /*0098*/ 	.byte	0x04, 0x17
        /*009a*/ 	.short	(.L_49 - .L_48)
.L_48:
        /*009c*/ 	.word	0x00000000
        /*00a0*/ 	.short	0x000d
        /*00a2*/ 	.short	0x0048
        /*00a4*/ 	.byte	0x00, 0xf0, 0x11, 0x00


	//----- nvinfo : EIATTR_KPARAM_INFO
	.align		4
.L_49:
        /*00a8*/ 	.byte	0x04, 0x17
        /*00aa*/ 	.short	(.L_51 - .L_50)
.L_50:
        /*00ac*/ 	.word	0x00000000
        /*00b0*/ 	.short	0x000c
        /*00b2*/ 	.short	0x0044
        /*00b4*/ 	.byte	0x00, 0xf0, 0x11, 0x00


	//----- nvinfo : EIATTR_KPARAM_INFO
	.align		4
.L_51:
        /*00b8*/ 	.byte	0x04, 0x17
        /*00ba*/ 	.short	(.L_53 - .L_52)
.L_52:
        /*00bc*/ 	.word	0x00000000
        /*00c0*/ 	.short	0x000b
        /*00c2*/ 	.short	0x0040
        /*00c4*/ 	.byte	0x00, 0xf0, 0x11, 0x00


	//----- nvinfo : EIATTR_KPARAM_INFO
	.align		4
.L_53:
        /*00c8*/ 	.byte	0x04, 0x17
        /*00ca*/ 	.short	(.L_55 - .L_54)
.L_54:
        /*00cc*/ 	.word	0x00000000
        /*00d0*/ 	.short	0x000a
        /*00d2*/ 	.short	0x003c
        /*00d4*/ 	.byte	0x00, 0xf0, 0x11, 0x00


	//----- nvinfo : EIATTR_KPARAM_INFO
	.align		4
.L_55:
        /*00d8*/ 	.byte	0x04, 0x17
        /*00da*/ 	.short	(.L_57 - .L_56)
.L_56:
        /*00dc*/ 	.word	0x00000000
        /*00e0*/ 	.short	0x0009
        /*00e2*/ 	.short	0x0038
        /*00e4*/ 	.byte	0x00, 0xf0, 0x11, 0x00


	//----- nvinfo : EIATTR_KPARAM_INFO
	.align		4
.L_57:
        /*00e8*/ 	.byte	0x04, 0x17
        /*00ea*/ 	.short	(.L_59 - .L_58)
.L_58:
        /*00ec*/ 	.word	0x00000000
        /*00f0*/ 	.short	0x0008
        /*00f2*/ 	.short	0x0034
        /*00f4*/ 	.byte	0x00, 0xf0, 0x11, 0x00


	//----- nvinfo : EIATTR_KPARAM_INFO
	.align		4
.L_59:
        /*00f8*/ 	.byte	0x04, 0x17
        /*00fa*/ 	.short	(.L_61 - .L_60)
.L_60:
        /*00fc*/ 	.word	0x00000000
        /*0100*/ 	.short	0x0007
        /*0102*/ 	.short	0x0030
        /*0104*/ 	.byte	0x00, 0xf0, 0x11, 0x00


	//----- nvinfo : EIATTR_KPARAM_INFO
	.align		4
.L_61:
        /*0108*/ 	.byte	0x04, 0x17
        /*010a*/ 	.short	(.L_63 - .L_62)
.L_62:
        /*010c*/ 	.word	0x00000000
        /*0110*/ 	.short	0x0006
        /*0112*/ 	.short	0x002c
        /*0114*/ 	.byte	0x00, 0xf0, 0x11, 0x00


	//----- nvinfo : EIATTR_KPARAM_INFO
	.align		4
.L_63:
        /*0118*/ 	.byte	0x04, 0x17
        /*011a*/ 	.short	(.L_65 - .L_64)
.L_64:
        /*011c*/ 	.word	0x00000000
        /*0120*/ 	.short	0x0005
        /*0122*/ 	.short	0x0028
        /*0124*/ 	.byte	0x00, 0xf0, 0x11, 0x00


	//----- nvinfo : EIATTR_KPARAM_INFO
	.align		4
.L_65:
        /*0128*/ 	.byte	0x04, 0x17
        /*012a*/ 	.short	(.L_67 - .L_66)
.L_66:
        /*012c*/ 	.word	0x00000000
        /*0130*/ 	.short	0x0004
        /*0132*/ 	.short	0x0020
        /*0134*/ 	.byte	0x00, 0xf5, 0x21, 0x00


	//----- nvinfo : EIATTR_KPARAM_INFO
	.align		4
.L_67:
        /*0138*/ 	.byte	0x04, 0x17
        /*013a*/ 	.short	(.L_69 - .L_68)
.L_68:
        /*013c*/ 	.word	0x00000000
        /*0140*/ 	.short	0x0003
        /*0142*/ 	.short	0x0018
        /*0144*/ 	.byte	0x00, 0xf5, 0x21, 0x00


	//----- nvinfo : EIATTR_KPARAM_INFO
	.align		4
.L_69:
        /*0148*/ 	.byte	0x04, 0x17
        /*014a*/ 	.short	(.L_71 - .L_70)
.L_70:
        /*014c*/ 	.word	0x00000000
        /*0150*/ 	.short	0x0002
        /*0152*/ 	.short	0x0010
        /*0154*/ 	.byte	0x00, 0xf5, 0x21, 0x00


	//----- nvinfo : EIATTR_KPARAM_INFO
	.align		4
.L_71:
        /*0158*/ 	.byte	0x04, 0x17
        /*015a*/ 	.short	(.L_73 - .L_72)
.L_72:
        /*015c*/ 	.word	0x00000000
        /*0160*/ 	.short	0x0001
        /*0162*/ 	.short	0x0008
        /*0164*/ 	.byte	0x00, 0xf5, 0x21, 0x00


	//----- nvinfo : EIATTR_KPARAM_INFO
	.align		4
.L_73:
        /*0168*/ 	.byte	0x04, 0x17
        /*016a*/ 	.short	(.L_75 - .L_74)
.L_74:
        /*016c*/ 	.word	0x00000000
        /*0170*/ 	.short	0x0000
        /*0172*/ 	.short	0x0000
        /*0174*/ 	.byte	0x00, 0xf5, 0x21, 0x00


	//----- nvinfo : EIATTR_SPARSE_MMA_MASK
	.align		4
.L_75:
        /*0178*/ 	.byte	0x03, 0x50
        /*017a*/ 	.short	0x0000


	//----- nvinfo : EIATTR_MAXREG_COUNT
	.align		4
        /*017c*/ 	.byte	0x03, 0x1b
        /*017e*/ 	.short	0x00ff


	//----- nvinfo : EIATTR_MERCURY_ISA_VERSION
	.align		4
        /*0180*/ 	.byte	0x03, 0x5f
        /*0182*/ 	.short	0x0101


	//----- nvinfo : EIATTR_VRC_CTA_INIT_COUNT
	.align		4
        /*0184*/ 	.byte	0x02, 0x4a
	.zero		1
	.zero		1


	//----- nvinfo : EIATTR_EXIT_INSTR_OFFSETS
	.align		4
        /*0188*/ 	.byte	0x04, 0x1c
        /*018a*/ 	.short	(.L_77 - .L_76)


	//   ....[0]....
.L_76:
        /*018c*/ 	.word	0x00000070


	//   ....[1]....
        /*0190*/ 	.word	0x000000d0


	//   ....[2]....
        /*0194*/ 	.word	0x00004d20


	//   ....[3]....
        /*0198*/ 	.word	0x00004e10


	//   ....[4]....
        /*019c*/ 	.word	0x00005020


	//   ....[5]....
        /*01a0*/ 	.word	0x000054b0


	//----- nvinfo : EIATTR_CRS_STACK_SIZE
	.align		4
.L_77:
        /*01a4*/ 	.byte	0x04, 0x1e
        /*01a6*/ 	.short	(.L_79 - .L_78)
.L_78:
        /*01a8*/ 	.word	0x00000000


	//----- nvinfo : EIATTR_CBANK_PARAM_SIZE
	.align		4
.L_79:
        /*01ac*/ 	.byte	0x03, 0x19
        /*01ae*/ 	.short	0x0084


	//----- nvinfo : EIATTR_PARAM_CBANK
	.align		4
        /*01b0*/ 	.byte	0x04, 0x0a
        /*01b2*/ 	.short	(.L_81 - .L_80)
	.align		4
.L_80:
        /*01b4*/ 	.word	index@(.nv.constant0.update_particles_cuda)
        /*01b8*/ 	.short	0x0380
        /*01ba*/ 	.short	0x0084


	//----- nvinfo : EIATTR_SW_WAR
	.align		4
.L_81:
        /*01bc*/ 	.byte	0x04, 0x36
        /*01be*/ 	.short	(.L_83 - .L_82)
.L_82:
        /*01c0*/ 	.word	0x00000008
.L_83:


//--------------------- .nv.info.compute_electric_field_from_potential --------------------------
	.section	.nv.info.compute_electric_field_from_potential,"",@"SHT_CUDA_INFO"
	.sectionflags	@""
	.align	4


	//----- nvinfo : EIATTR_CUDA_API_VERSION
	.align		4
        /*0000*/ 	.byte	0x04, 0x37
        /*0002*/ 	.short	(.L_85 - .L_84)
.L_84:
        /*0004*/ 	.word	0x00000082


	//----- nvinfo : EIATTR_KPARAM_INFO
	.align		4
.L_85:
        /*0008*/ 	.byte	0x04, 0x17
        /*000a*/ 	.short	(.L_87 - .L_86)
.L_86:
        /*000c*/ 	.word	0x00000000
        /*0010*/ 	.short	0x0008
        /*0012*/ 	.short	0x0028
        /*0014*/ 	.byte	0x00, 0xf0, 0x11, 0x00


	//----- nvinfo : EIATTR_KPARAM_INFO
	.align		4
.L_87:
        /*0018*/ 	.byte	0x04, 0x17
        /*001a*/ 	.short	(.L_89 - .L_88)
.L_88:
        /*001c*/ 	.word	0x00000000
        /*0020*/ 	.short	0x0007
        /*0022*/ 	.short	0x0024
        /*0024*/ 	.byte	0x00, 0xf0, 0x11, 0x00


	//----- nvinfo : EIATTR_KPARAM_INFO
	.align		4
.L_89:
        /*0028*/ 	.byte	0x04, 0x17
        /*002a*/ 	.short	(.L_91 - .L_90)
.L_90:
        /*002c*/ 	.word	0x00000000
        /*0030*/ 	.short	0x0006
        /*0032*/ 	.short	0x0020
        /*0034*/ 	.byte	0x00, 0xf0, 0x11, 0x00


	//----- nvinfo : EIATTR_KPARAM_INFO
	.align		4
.L_91:
        /*0038*/ 	.byte	0x04, 0x17
        /*003a*/ 	.short	(.L_93 - .L_92)
.L_92:
        /*003c*/ 	.word	0x00000000
        /*0040*/ 	.short	0x0005
        /*0042*/ 	.short	0x001c
        /*0044*/ 	.byte	0x00, 0xf0, 0x11, 0x00


	//----- nvinfo : EIATTR_KPARAM_INFO
	.align		4
.L_93:
        /*0048*/ 	.byte	0x04, 0x17
        /*004a*/ 	.short	(.L_95 - .L_94)
.L_94:
        /*004c*/ 	.word	0x00000000
        /*0050*/ 	.short	0x0004
        /*0052*/ 	.short	0x0018
        /*0054*/ 	.byte	0x00, 0xf0, 0x11, 0x00


	//----- nvinfo : EIATTR_KPARAM_INFO
	.align		4
.L_95:
        /*0058*/ 	.byte	0x04, 0x17
        /*005a*/ 	.short	(.L_97 - .L_96)
.L_96:
        /*005c*/ 	.word	0x00000000
        /*0060*/ 	.short	0x0003
        /*0062*/ 	.short	0x0014
        /*0064*/ 	.byte	0x00, 0xf0, 0x11, 0x00


	//----- nvinfo : EIATTR_KPARAM_INFO
	.align		4
.L_97:
        /*0068*/ 	.byte	0x04, 0x17
        /*006a*/ 	.short	(.L_99 - .L_98)
.L_98:
        /*006c*/ 	.word	0x00000000
        /*0070*/ 	.short	0x0002
        /*0072*/ 	.short	0x0010
        /*0074*/ 	.byte	0x00, 0xf0, 0x11, 0x00


	//----- nvinfo : EIATTR_KPARAM_INFO
	.align		4
.L_99:
        /*0078*/ 	.byte	0x04, 0x17
        /*007a*/ 	.short	(.L_101 - .L_100)
.L_100:
        /*007c*/ 	.word	0x00000000
        /*0080*/ 	.short	0x0001
        /*0082*/ 	.short	0x0008
        /*0084*/ 	.byte	0x00, 0xf5, 0x21, 0x00


	//----- nvinfo : EIATTR_KPARAM_INFO
	.align		4
.L_101:
        /*0088*/ 	.byte	0x04, 0x17
        /*008a*/ 	.short	(.L_103 - .L_102)
.L_102:
        /*008c*/ 	.word	0x00000000
        /*0090*/ 	.short	0x0000
        /*0092*/ 	.short	0x0000
        /*0094*/ 	.byte	0x00, 0xf5, 0x21, 0x00


	//----- nvinfo : EIATTR_SPARSE_MMA_MASK
	.align		4
.L_103:
        /*0098*/ 	.byte	0x03, 0x50
        /*009a*/ 	.short	0x0000


	//----- nvinfo : EIATTR_MAXREG_COUNT
	.align		4
        /*009c*/ 	.byte	0x03, 0x1b
        /*009e*/ 	.short	0x00ff


	//----- nvinfo : EIATTR_MERCURY_ISA_VERSION
	.align		4
        /*00a0*/ 	.byte	0x03, 0x5f
        /*00a2*/ 	.short	0x0101


	//----- nvinfo : EIATTR_VRC_CTA_INIT_COUNT
	.align		4
        /*00a4*/ 	.byte	0x02, 0x4a
	.zero		1
	.zero		1


	//----- nvinfo : EIATTR_EXIT_INSTR_OFFSETS
	.align		4
        /*00a8*/ 	.byte	0x04, 0x1c
        /*00aa*/ 	.short	(.L_105 - .L_104)


	//   ....[0]....
.L_104:
        /*00ac*/ 	.word	0x000000a0


	//   ....[1]....
        /*00b0*/ 	.word	0x00001660


	//----- nvinfo : EIATTR_CRS_STACK_SIZE
	.align		4
.L_105:
        /*00b4*/ 	.byte	0x04, 0x1e
        /*00b6*/ 	.short	(.L_107 - .L_106)
.L_106:
        /*00b8*/ 	.word	0x00000000


	//----- nvinfo : EIATTR_CBANK_PARAM_SIZE
	.align		4
.L_107:
        /*00bc*/ 	.byte	0x03, 0x19
        /*00be*/ 	.short	0x002c


	//----- nvinfo : EIATTR_PARAM_CBANK
	.align		4
        /*00c0*/ 	.byte	0x04, 0x0a
        /*00c2*/ 	.short	(.L_109 - .L_108)
	.align		4
.L_108:
        /*00c4*/ 	.word	index@(.nv.constant0.compute_electric_field_from_potential)
        /*00c8*/ 	.short	0x0380
        /*00ca*/ 	.short	0x002c


	//----- nvinfo : EIATTR_SW_WAR
	.align		4
.L_109:
        /*00cc*/ 	.byte	0x04, 0x36
        /*00ce*/ 	.short	(.L_111 - .L_110)
.L_110:
        /*00d0*/ 	.word	0x00000008
.L_111:


//--------------------- .nv.info.compute_charge_density --------------------------
	.section	.nv.info.compute_charge_density,"",@"SHT_CUDA_INFO"
	.sectionflags	@""
	.align	4


	//----- nvinfo : EIATTR_CUDA_API_VERSION
	.align		4
        /*0000*/ 	.byte	0x04, 0x37
        /*0002*/ 	.short	(.L_113 - .L_112)
.L_112:
        /*0004*/ 	.word	0x00000082


	//----- nvinfo : EIATTR_KPARAM_INFO
	.align		4
.L_113:
        /*0008*/ 	.byte	0x04, 0x17
        /*000a*/ 	.short	(.L_115 - .L_114)
.L_114:
        /*000c*/ 	.word	0x00000000
        /*0010*/ 	.short	0x0009
        /*0012*/ 	.short	0x0030
        /*0014*/ 	.byte	0x00, 0xf5, 0x21, 0x00


	//----- nvinfo : EIATTR_KPARAM_INFO
	.align		4
.L_115:
        /*0018*/ 	.byte	0x04, 0x17
        /*001a*/ 	.short	(.L_117 - .L_116)
.L_116:
        /*001c*/ 	.word	0x00000000
        /*0020*/ 	.short	0x0008
        /*0022*/ 	.short	0x002c
        /*0024*/ 	.byte	0x00, 0xf0, 0x11, 0x00


	//----- nvinfo : EIATTR_KPARAM_INFO
	.align		4
.L_117:
        /*0028*/ 	.byte	0x04, 0x17
        /*002a*/ 	.short	(.L_119 - .L_118)
.L_118:
        /*002c*/ 	.word	0x00000000
        /*0030*/ 	.short	0x0007
        /*0032*/ 	.short	0x0028
        /*0034*/ 	.byte	0x00, 0xf0, 0x11, 0x00


	//----- nvinfo : EIATTR_KPARAM_INFO
	.align		4
.L_119:
        /*0038*/ 	.byte	0x04, 0x17
        /*003a*/ 	.short	(.L_121 - .L_120)
.L_120:
        /*003c*/ 	.word	0x00000000
        /*0040*/ 	.short	0x0006
        /*0042*/ 	.short	0x0024
        /*0044*/ 	.byte	0x00, 0xf0, 0x11, 0x00


	//----- nvinfo : EIATTR_KPARAM_INFO
	.align		4
.L_121:
        /*0048*/ 	.byte	0x04, 0x17
        /*004a*/ 	.short	(.L_123 - .L_122)
.L_122:
        /*004c*/ 	.word	0x00000000
        /*0050*/ 	.short	0x0005
        /*0052*/ 	.short	0x0020
        /*0054*/ 	.byte	0x00, 0xf0, 0x11, 0x00


	//----- nvinfo : EIATTR_KPARAM_INFO
	.align		4
.L_123:
        /*0058*/ 	.byte	0x04, 0x17
        /*005a*/ 	.short	(.L_125 - .L_124)
.L_124:
        /*005c*/ 	.word	0x00000000
        /*0060*/ 	.short	0x0004
        /*0062*/ 	.short	0x001c
        /*0064*/ 	.byte	0x00, 0xf0, 0x11, 0x00


	//----- nvinfo : EIATTR_KPARAM_INFO
	.align		4
.L_125:
        /*0068*/ 	.byte	0x04, 0x17
        /*006a*/ 	.short	(.L_127 - .L_126)
.L_126:
        /*006c*/ 	.word	0x00000000
        /*0070*/ 	.short	0x0003
        /*0072*/ 	.short	0x0018
        /*0074*/ 	.byte	0x00, 0xf0, 0x11, 0x00


	//----- nvinfo : EIATTR_KPARAM_INFO
	.align		4
.L_127:
        /*0078*/ 	.byte	0x04, 0x17
        /*007a*/ 	.short	(.L_129 - .L_128)
.L_128:
        /*007c*/ 	.word	0x00000000
        /*0080*/ 	.short	0x0002
        /*0082*/ 	.short	0x0010
        /*0084*/ 	.byte	0x00, 0xf5, 0x21, 0x00


	//----- nvinfo : EIATTR_KPARAM_INFO
	.align		4
.L_129:
        /*0088*/ 	.byte	0x04, 0x17
        /*008a*/ 	.short	(.L_131 - .L_130)
.L_130:
        /*008c*/ 	.word	0x00000000
        /*0090*/ 	.short	0x0001
        /*0092*/ 	.short	0x0008
        /*0094*/ 	.byte	0x00, 0xf5, 0x21, 0x00


	//----- nvinfo : EIATTR_KPARAM_INFO
	.align		4
.L_131:
        /*0098*/ 	.byte	0x04, 0x17
        /*009a*/ 	.short	(.L_133 - .L_132)
.L_132:
        /*009c*/ 	.word	0x00000000
        /*00a0*/ 	.short	0x0000
        /*00a2*/ 	.short	0x0000
        /*00a4*/ 	.byte	0x00, 0xf5, 0x21, 0x00


	//----- nvinfo : EIATTR_SPARSE_MMA_MASK
	.align		4
.L_133:
        /*00a8*/ 	.byte	0x03, 0x50
        /*00aa*/ 	.short	0x0000


	//----- nvinfo : EIATTR_MAXREG_COUNT
	.align		4
        /*00ac*/ 	.byte	0x03, 0x1b
        /*00ae*/ 	.short	0x00ff


	//----- nvinfo : EIATTR_MERCURY_ISA_VERSION
	.align		4
        /*00b0*/ 	.byte	0x03, 0x5f
        /*00b2*/ 	.short	0x0101


	//----- nvinfo : EIATTR_VRC_CTA_INIT_COUNT
	.align		4
        /*00b4*/ 	.byte	0x02, 0x4a
	.zero		1
	.zero		1


	//----- nvinfo : EIATTR_EXIT_INSTR_OFFSETS
	.align		4
        /*00b8*/ 	.byte	0x04, 0x1c
        /*00ba*/ 	.short	(.L_135 - .L_134)


	//   ....[0]....
.L_134:
        /*00bc*/ 	.word	0x00000070


	//   ....[1]....
        /*00c0*/ 	.word	0x000000d0


	//   ....[2]....
        /*00c4*/ 	.word	0x00001110


	//----- nvinfo : EIATTR_CRS_STACK_SIZE
	.align		4
.L_135:
        /*00c8*/ 	.byte	0x04, 0x1e
        /*00ca*/ 	.short	(.L_137 - .L_136)
.L_136:
        /*00cc*/ 	.word	0x00000000


	//----- nvinfo : EIATTR_CBANK_PARAM_SIZE
	.align		4
.L_137:
        /*00d0*/ 	.byte	0x03, 0x19
        /*00d2*/ 	.short	0x0038


	//----- nvinfo : EIATTR_PARAM_CBANK
	.align		4
        /*00d4*/ 	.byte	0x04, 0x0a
        /*00d6*/ 	.short	(.L_139 - .L_138)
	.align		4
.L_138:
        /*00d8*/ 	.word	index@(.nv.constant0.compute_charge_density)
        /*00dc*/ 	.short	0x0380
        /*00de*/ 	.short	0x0038


	//----- nvinfo : EIATTR_SW_WAR
	.align		4
.L_139:
        /*00e0*/ 	.byte	0x04, 0x36
        /*00e2*/ 	.short	(.L_141 - .L_140)
.L_140:
        /*00e4*/ 	.word	0x00000008
.L_141:


//--------------------- .nv.callgraph             --------------------------
	.section	.nv.callgraph,"",@"SHT_CUDA_CALLGRAPH"
	.align	4
	.sectionentsize	8
	.align		4
        /*0000*/ 	.word	0x00000000
	.align		4
        /*0004*/ 	.word	0xffffffff
	.align		4
        /*0008*/ 	.word	0x00000000
	.align		4
        /*000c*/ 	.word	0xfffffffe
	.align		4
        /*0010*/ 	.word	0x00000000
	.align		4
        /*0014*/ 	.word	0xfffffffd
	.align		4
        /*0018*/ 	.word	0x00000000
	.align		4
        /*001c*/ 	.word	0xfffffffc


//--------------------- .text.update_particles_cuda --------------------------
	.section	.text.update_particles_cuda,"ax",@progbits
	.align	128
        .global         update_particles_cuda
        .type           update_particles_cuda,@function
        .size           update_particles_cuda,(.L_x_255 - update_particles_cuda)
        .other          update_particles_cuda,@"STO_CUDA_ENTRY STV_DEFAULT"
update_particles_cuda:
.text.update_particles_cuda:
[----:B------:R-:W-:Y:S01]  /*0000*/  LDC R1, c[0x0][0x37c] ;  /* 0x0000df00ff017b82 */ /* 0x000fe20000000800 */
[----:B------:R-:W0:Y:S07]  /*0010*/  S2R R0, SR_TID.X ;  /* 0x0000000000007919 */ /* 0x000e2e0000002100 */
[----:B------:R-:W0:Y:S01]  /*0020*/  S2UR UR4, SR_CTAID.X ;  /* 0x00000000000479c3 */ /* 0x000e220000002500 */
[----:B------:R-:W1:Y:S07]  /*0030*/  LDCU UR5, c[0x0][0x3b8] ;  /* 0x00007700ff0577ac */ /* 0x000e6e0008000800 */
[----:B------:R-:W0:Y:S02]  /*0040*/  LDC R3, c[0x0][0x360] ;  /* 0x0000d800ff037b82 */ /* 0x000e240000000800 */
[----:B0-----:R-:W-:-:S05]  /*0050*/  IMAD R3, R3, UR4, R0 ;  /* 0x0000000403037c24 */ /* 0x001fca000f8e0200 */
[----:B-1----:R-:W-:-:S13]  /*0060*/  ISETP.GE.AND P0, PT, R3, UR5, PT ;  /* 0x0000000503007c0c */ /* 0x002fda000bf06270 */
[----:B------:R-:W-:Y:S05]  /*0070*/  @P0 EXIT ;  /* 0x000000000000094d */ /* 0x000fea0003800000 */
[----:B------:R-:W0:Y:S01]  /*0080*/  LDC.64 R22, c[0x0][0x3e8] ;  /* 0x0000fa00ff167b82 */ /* 0x000e220000000a00 */
[----:B------:R-:W1:Y:S01]  /*0090*/  LDCU.64 UR10, c[0x0][0x358] ;  /* 0x00006b00ff0a77ac */ /* 0x000e620008000a00 */
[----:B0-----:R-:W-:-:S05]  /*00a0*/  IMAD.WIDE R22, R3, 0x4, R22 ;  /* 0x0000000403167825 */ /* 0x001fca00078e0216 */
[----:B-1----:R-:W2:Y:S02]  /*00b0*/  LDG.E R0, desc[UR10][R22.64] ;  /* 0x0000000a16007981 */ /* 0x002ea4000c1e1900 */
[----:B--2---:R-:W-:-:S13]  /*00c0*/  ISETP.NE.AND P0, PT, R0, 0x1, PT ;  /* 0x000000010000780c */ /* 0x004fda0003f05270 */
[----:B------:R-:W-:Y:S05]  /*00d0*/  @!P0 EXIT ;  /* 0x000000000000894d */ /* 0x000fea0003800000 */
[----:B------:R-:W0:Y:S01]  /*00e0*/  LDC.64 R20, c[0x0][0x380] ;  /* 0x0000e000ff147b82 */ /* 0x000e220000000a00 */
[----:B------:R-:W1:Y:S07]  /*00f0*/  LDCU UR12, c[0x0][0x3bc] ;  /* 0x00007780ff0c77ac */ /* 0x000e6e0008000800 */
[----:B------:R-:W2:Y:S08]  /*0100*/  LDC.64 R18, c[0x0][0x388] ;  /* 0x0000e200ff127b82 */ /* 0x000eb00000000a00 */
[----:B------:R-:W3:Y:S01]  /*0110*/  LDC.64 R12, c[0x0][0x390] ;  /* 0x0000e400ff0c7b82 */ /* 0x000ee20000000a00 */
[----:B0-----:R-:W-:-:S07]  /*0120*/  IMAD.WIDE R20, R3, 0xc, R20 ;  /* 0x0000000c03147825 */ /* 0x001fce00078e0214 */
[----:B------:R-:W0:Y:S01]  /*0130*/  LDC.64 R16, c[0x0][0x398] ;  /* 0x0000e600ff107b82 */ /* 0x000e220000000a00 */
[----:B------:R-:W5:Y:S01]  /*0140*/  LDG.E R6, desc[UR10][R20.64] ;  /* 0x0000000a14067981 */ /* 0x000f62000c1e1900 */
[----:B--2---:R-:W-:-:S03]  /*0150*/  IMAD.WIDE R18, R3, 0xc, R18 ;  /* 0x0000000c03127825 */ /* 0x004fc600078e0212 */
[----:B------:R-:W5:Y:S04]  /*0160*/  LDG.E R7, desc[UR10][R20.64+0x4] ;  /* 0x0000040a14077981 */ /* 0x000f68000c1e1900 */
[----:B------:R-:W5:Y:S01]  /*0170*/  LDG.E R8, desc[UR10][R20.64+0x8] ;  /* 0x0000080a14087981 */ /* 0x000f62000c1e1900 */
[----:B-1----:R-:W-:Y:S01]  /*0180*/  FSETP.LT.AND P0, PT, RZ, UR12, PT ;  /* 0x0000000cff007c0b */ /* 0x002fe2000bf01000 */
[C---:B---3--:R-:W-:Y:S02]  /*0190*/  IMAD.WIDE R12, R3.reuse, 0x4, R12 ;  /* 0x00000004030c7825 */ /* 0x048fe400078e020c */
[----:B------:R-:W5:Y:S04]  /*01a0*/  LDG.E R9, desc[UR10][R18.64] ;  /* 0x0000000a12097981 */ /* 0x000f68000c1e1900 */
[----:B------:R-:W5:Y:S04]  /*01b0*/  LDG.E R10, desc[UR10][R18.64+0x4] ;  /* 0x0000040a120a7981 */ /* 0x000f68000c1e1900 */
[----:B------:R-:W5:Y:S01]  /*01c0*/  LDG.E R11, desc[UR10][R18.64+0x8] ;  /* 0x0000080a120b7981 */ /* 0x000f62000c1e1900 */
[----:B0-----:R-:W-:-:S03]  /*01d0*/  IMAD.WIDE R16, R3, 0x4, R16 ;  /* 0x0000000403107825 */ /* 0x001fc600078e0210 */
[----:B------:R0:W5:Y:S01]  /*01e0*/  LDG.E R4, desc[UR10][R12.64] ;  /* 0x0000000a0c047981 */ /* 0x000162000c1e1900 */
[----:B------:R-:W-:-:S03]  /*01f0*/  MOV R15, RZ ;  /* 0x000000ff000f7202 */ /* 0x000fc60000000f00 */
[----:B------:R1:W5:Y:S01]  /*0200*/  LDG.E R5, desc[UR10][R16.64] ;  /* 0x0000000a10057981 */ /* 0x000362000c1e1900 */
[----:B0-----:R-:W-:Y:S02]  /*0210*/  HFMA2 R13, -RZ, RZ, 0, 0 ;  /* 0x00000000ff0d7431 */ /* 0x001fe400000001ff */
[----:B-1----:R-:W-:Y:S01]  /*0220*/  HFMA2 R17, -RZ, RZ, 0, 0 ;  /* 0x00000000ff117431 */ /* 0x002fe200000001ff */
[----:B------:R-:W-:Y:S06]  /*0230*/  @!P0 BRA `(.L_x_0) ;  /* 0x0000003800348947 */ /* 0x000fec0003800000 */
[----:B------:R-:W-:Y:S01]  /*0240*/  VIMNMX R12, PT, PT, R3, UR5, PT ;  /* 0x00000005030c7c48 */ /* 0x000fe2000bfe0100 */
[----:B------:R-:W0:Y:S01]  /*0250*/  LDCU UR13, c[0x0][0x3c0] ;  /* 0x00007800ff0d77ac */ /* 0x000e220008000800 */
[----:B------:R-:W-:Y:S01]  /*0260*/  BSSY.RECONVERGENT B1, `(.L_x_1) ;  /* 0x00001a5000017945 */ /* 0x000fe20003800200 */
[----:B------:R-:W-:Y:S02]  /*0270*/  MOV R13, RZ ;  /* 0x000000ff000d7202 */ /* 0x000fe40000000f00 */
[----:B------:R-:W-:Y:S02]  /*0280*/  ISETP.GE.AND P0, PT, R12, 0x1, PT ;  /* 0x000000010c00780c */ /* 0x000fe40003f06270 */
[----:B------:R-:W-:-:S11]  /*0290*/  MOV R24, RZ ;  /* 0x000000ff00187202 */ /* 0x000fd60000000f00 */
[----:B------:R-:W-:Y:S05]  /*02a0*/  @!P0 BRA `(.L_x_2) ;  /* 0x0000001800808947 */ /* 0x000fea0003800000 */
[----:B------:R-:W-:Y:S01]  /*02b0*/  ISETP.GE.U32.AND P0, PT, R12, 0x4, PT ;  /* 0x000000040c00780c */ /* 0x000fe20003f06070 */
[----:B------:R-:W-:Y:S01]  /*02c0*/  BSSY.RECONVERGENT B0, `(.L_x_3) ;  /* 0x00000e9000007945 */ /* 0x000fe20003800200 */
[----:B------:R-:W-:Y:S02]  /*02d0*/  HFMA2 R13, -RZ, RZ, 0, 0 ;  /* 0x00000000ff0d7431 */ /* 0x000fe400000001ff */
[----:B-----5:R-:W-:Y:S01]  /*02e0*/  FMUL R14, R4, UR12 ;  /* 0x0000000c040e7c20 */ /* 0x020fe20008400000 */
[----:B------:R-:W-:Y:S02]  /*02f0*/  CS2R R16, SRZ ;  /* 0x0000000000107805 */ /* 0x000fe4000001ff00 */
[----:B------:R-:W-:-:S06]  /*0300*/  MOV R15, RZ ;  /* 0x000000ff000f7202 */ /* 0x000fcc0000000f00 */
[----:B------:R-:W-:Y:S05]  /*0310*/  @!P0 BRA `(.L_x_4) ;  /* 0x0000000c008c8947 */ /* 0x000fea0003800000 */
[----:B------:R-:W1:Y:S01]  /*0320*/  LDCU.64 UR8, c[0x0][0x3e8] ;  /* 0x00007d00ff0877ac */ /* 0x000e620008000a00 */
[----:B------:R-:W-:Y:S02]  /*0330*/  LOP3.LUT R16, R12, 0x7ffffffc, RZ, 0xc0, !PT ;  /* 0x7ffffffc0c107812 */ /* 0x000fe400078ec0ff */
[----:B------:R-:W-:Y:S01]  /*0340*/  MOV R17, RZ ;  /* 0x000000ff00117202 */ /* 0x000fe20000000f00 */
[----:B------:R-:W2:Y:S01]  /*0350*/  LDCU.64 UR6, c[0x0][0x380] ;  /* 0x00007000ff0677ac */ /* 0x000ea20008000a00 */
[----:B------:R-:W-:Y:S01]  /*0360*/  IADD3 R30, PT, PT, -R16, RZ, RZ ;  /* 0x000000ff101e7210 */ /* 0x000fe20007ffe1ff */
[----:B------:R-:W3:Y:S01]  /*0370*/  LDCU.64 UR4, c[0x0][0x390] ;  /* 0x00007200ff0477ac */ /* 0x000ee20008000a00 */
[----:B-1----:R-:W-:Y:S02]  /*0380*/  UIADD3 UR8, UP0, UPT, UR8, 0x8, URZ ;  /* 0x0000000808087890 */ /* 0x002fe4000ff1e0ff */
[----:B--2---:R-:W-:Y:S02]  /*0390*/  UIADD3 UR6, UP1, UPT, UR6, 0x18, URZ ;  /* 0x0000001806067890 */ /* 0x004fe4000ff3e0ff */
[----:B------:R-:W-:-:S02]  /*03a0*/  UIADD3.X UR9, UPT, UPT, URZ, UR9, URZ, UP0, !UPT ;  /* 0x00000009ff097290 */ /* 0x000fc400087fe4ff */
[----:B------:R-:W-:Y:S01]  /*03b0*/  MOV R24, UR8 ;  /* 0x0000000800187c02 */ /* 0x000fe20008000f00 */
[----:B---3--:R-:W-:Y:S02]  /*03c0*/  UIADD3 UR4, UP2, UPT, UR4, 0x8, URZ ;  /* 0x0000000804047890 */ /* 0x008fe4000ff5e0ff */
[----:B------:R-:W-:Y:S01]  /*03d0*/  UIADD3.X UR7, UPT, UPT, URZ, UR7, URZ, UP1, !UPT ;  /* 0x00000007ff077290 */ /* 0x000fe20008ffe4ff */
[----:B------:R-:W-:Y:S01]  /*03e0*/  MOV R26, UR6 ;  /* 0x00000006001a7c02 */ /* 0x000fe20008000f00 */
[----:B------:R-:W-:Y:S01]  /*03f0*/  UIADD3.X UR5, UPT, UPT, URZ, UR5, URZ, UP2, !UPT ;  /* 0x00000005ff057290 */ /* 0x000fe200097fe4ff */
[----:B------:R-:W-:Y:S02]  /*0400*/  MOV R25, UR9 ;  /* 0x0000000900197c02 */ /* 0x000fe40008000f00 */
[----:B------:R-:W-:Y:S02]  /*0410*/  MOV R28, UR4 ;  /* 0x00000004001c7c02 */ /* 0x000fe40008000f00 */
[----:B------:R-:W-:-:S02]  /*0420*/  MOV R27, UR7 ;  /* 0x00000007001b7c02 */ /* 0x000fc40008000f00 */
[----:B------:R-:W-:-:S07]  /*0430*/  MOV R29, UR5 ;  /* 0x00000005001d7c02 */ /* 0x000fce0008000f00 */
.L_x_33:
[----:B------:R-:W2:Y:S01]  /*0440*/  LDG.E R0, desc[UR10][R24.64+-0x8] ;  /* 0xfffff80a18007981 */ /* 0x000ea2000c1e1900 */
[----:B------:R-:W-:Y:S01]  /*0450*/  IADD3 R30, PT, PT, R30, 0x4, RZ ;  /* 0x000000041e1e7810 */ /* 0x000fe20007ffe0ff */
[----:B------:R-:W-:Y:S03]  /*0460*/  BSSY.RECONVERGENT B4, `(.L_x_5) ;  /* 0x0000031000047945 */ /* 0x000fe60003800200 */
[----:B------:R-:W-:Y:S02]  /*0470*/  ISETP.NE.AND P2, PT, R30, RZ, PT ;  /* 0x000000ff1e00720c */ /* 0x000fe40003f45270 */
[----:B--2---:R-:W-:-:S13]  /*0480*/  ISETP.NE.AND P0, PT, R0, 0x1, PT ;  /* 0x000000010000780c */ /* 0x004fda0003f05270 */
[----:B------:R-:W-:Y:S05]  /*0490*/  @!P0 BRA `(.L_x_6) ;  /* 0x0000000000b48947 */ /* 0x000fea0003800000 */
[----:B------:R-:W2:Y:S04]  /*04a0*/  LDG.E R36, desc[UR10][R26.64+-0x14] ;  /* 0xffffec0a1a247981 */ /* 0x000ea8000c1e1900 */
[----:B------:R-:W3:Y:S04]  /*04b0*/  LDG.E R31, desc[UR10][R26.64+-0x18] ;  /* 0xffffe80a1a1f7981 */ /* 0x000ee8000c1e1900 */
[----:B------:R-:W4:Y:S04]  /*04c0*/  LDG.E R33, desc[UR10][R26.64+-0x10] ;  /* 0xfffff00a1a217981 */ /* 0x000f28000c1e1900 */
[----:B------:R1:W5:Y:S01]  /*04d0*/  LDG.E R37, desc[UR10][R28.64+-0x8] ;  /* 0xfffff80a1c257981 */ /* 0x000362000c1e1900 */
[----:B------:R-:W-:Y:S01]  /*04e0*/  BSSY.RECONVERGENT B2, `(.L_x_7) ;  /* 0x0000013000027945 */ /* 0x000fe20003800200 */
[----:B--2---:R-:W-:Y:S01]  /*04f0*/  FADD R36, R7, -R36 ;  /* 0x8000002407247221 */ /* 0x004fe20000000000 */
[----:B---3--:R-:W-:-:S03]  /*0500*/  FADD R38, R6, -R31 ;  /* 0x8000001f06267221 */ /* 0x008fc60000000000 */
[----:B------:R-:W-:Y:S01]  /*0510*/  FMUL R31, R36, R36 ;  /* 0x00000024241f7220 */ /* 0x000fe20000400000 */
[----:B----4-:R-:W-:-:S03]  /*0520*/  FADD R34, R8, -R33 ;  /* 0x8000002108227221 */ /* 0x010fc60000000000 */
[----:B------:R-:W-:-:S04]  /*0530*/  FFMA R31, R38, R38, R31 ;  /* 0x00000026261f7223 */ /* 0x000fc8000000001f */
[----:B------:R-:W-:-:S04]  /*0540*/  FFMA R32, R34, R34, R31 ;  /* 0x0000002222207223 */ /* 0x000fc8000000001f */
[----:B------:R1:W2:Y:S01]  /*0550*/  MUFU.RSQ R31, R32 ;  /* 0x00000020001f7308 */ /* 0x0002a20000001400 */
[----:B------:R-:W-:-:S04]  /*0560*/  IADD3 R0, PT, PT, R32, -0xd000000, RZ ;  /* 0xf300000020007810 */ /* 0x000fc80007ffe0ff */
[----:B------:R-:W-:-:S13]  /*0570*/  ISETP.GT.U32.AND P0, PT, R0, 0x727fffff, PT ;  /* 0x727fffff0000780c */ /* 0x000fda0003f04070 */
[----:B-12---:R-:W-:Y:S05]  /*0580*/  @!P0 BRA `(.L_x_8) ;  /* 0x0000000000108947 */ /* 0x006fea0003800000 */
[----:B------:R-:W-:Y:S02]  /*0590*/  MOV R2, R32 ;  /* 0x0000002000027202 */ /* 0x000fe40000000f00 */
[----:B------:R-:W-:-:S07]  /*05a0*/  MOV R0, 0x5c0 ;  /* 0x000005c000007802 */ /* 0x000fce0000000f00 */
[----:B0----5:R-:W-:Y:S05]  /*05b0*/  CALL.REL.NOINC `($__internal_1_$__cuda_sm20_sqrt_rn_f32_slowpath) ;  /* 0x0000005400307944 */ /* 0x021fea0003c00000 */
[----:B------:R-:W-:Y:S05]  /*05c0*/  BRA `(.L_x_9) ;  /* 0x0000000000107947 */ /* 0x000fea0003800000 */
.L_x_8:
[----:B------:R-:W-:Y:S01]  /*05d0*/  FMUL.FTZ R35, R32, R31 ;  /* 0x0000001f20237220 */ /* 0x000fe20000410000 */
[----:B------:R-:W-:-:S03]  /*05e0*/  FMUL.FTZ R2, R31, 0.5 ;  /* 0x3f0000001f027820 */ /* 0x000fc60000410000 */
[----:B------:R-:W-:-:S04]  /*05f0*/  FFMA R0, -R35, R35, R32 ;  /* 0x0000002323007223 */ /* 0x000fc80000000120 */
[----:B------:R-:W-:-:S07]  /*0600*/  FFMA R35, R0, R2, R35 ;  /* 0x0000000200237223 */ /* 0x000fce0000000023 */
.L_x_9:
[----:B0-----:R-:W-:Y:S05]  /*0610*/  BSYNC.RECONVERGENT B2 ;  /* 0x0000000000027941 */ /* 0x001fea0003800200 */
.L_x_7:
[C---:B------:R-:W-:Y:S01]  /*0620*/  FSETP.GEU.AND P0, PT, R35.reuse, UR13, PT ;  /* 0x0000000d23007c0b */ /* 0x040fe2000bf0e000 */
[----:B------:R-:W-:Y:S03]  /*0630*/  BSSY.RECONVERGENT B5, `(.L_x_10) ;  /* 0x0000010000057945 */ /* 0x000fe60003800200 */
[----:B------:R-:W-:-:S05]  /*0640*/  FSEL R35, R35, UR13, P0 ;  /* 0x0000000d23237c08 */ /* 0x000fca0008000000 */
[----:B------:R-:W-:-:S04]  /*0650*/  FMUL R0, R35, R35 ;  /* 0x0000002323007220 */ /* 0x000fc80000400000 */
[----:B------:R-:W-:Y:S01]  /*0660*/  FMUL R32, R35, R0 ;  /* 0x0000000023207220 */ /* 0x000fe20000400000 */
[----:B-----5:R-:W-:-:S03]  /*0670*/  FMUL R35, R14, R37 ;  /* 0x000000250e237220 */ /* 0x020fc60000400000 */
[----:B------:R-:W0:Y:S08]  /*0680*/  MUFU.RCP R0, R32 ;  /* 0x0000002000007308 */ /* 0x000e300000001000 */
[----:B------:R-:W1:Y:S01]  /*0690*/  FCHK P0, R35, R32 ;  /* 0x0000002023007302 */ /* 0x000e620000000000 */
[----:B0-----:R-:W-:-:S04]  /*06a0*/  FFMA R31, -R32, R0, 1 ;  /* 0x3f800000201f7423 */ /* 0x001fc80000000100 */
[----:B------:R-:W-:-:S04]  /*06b0*/  FFMA R0, R0, R31, R0 ;  /* 0x0000001f00007223 */ /* 0x000fc80000000000 */
[----:B------:R-:W-:-:S04]  /*06c0*/  FFMA R31, R35, R0, RZ ;  /* 0x00000000231f7223 */ /* 0x000fc800000000ff */
[----:B------:R-:W-:-:S04]  /*06d0*/  FFMA R2, -R32, R31, R35 ;  /* 0x0000001f20027223 */ /* 0x000fc80000000123 */
[----:B------:R-:W-:Y:S01]  /*06e0*/  FFMA R0, R0, R2, R31 ;  /* 0x0000000200007223 */ /* 0x000fe2000000001f */
[----:B-1----:R-:W-:Y:S06]  /*06f0*/  @!P0 BRA `(.L_x_11) ;  /* 0x00000000000c8947 */ /* 0x002fec0003800000 */
[----:B------:R-:W-:Y:S02]  /*0700*/  MOV R0, R32 ;  /* 0x0000002000007202 */ /* 0x000fe40000000f00 */
[----:B------:R-:W-:-:S07]  /*0710*/  MOV R2, 0x730 ;  /* 0x0000073000027802 */ /* 0x000fce0000000f00 */
[----:B------:R-:W-:Y:S05]  /*0720*/  CALL.REL.NOINC `($__internal_2_$__cuda_sm3x_div_rn_noftz_f32_slowpath) ;  /* 0x00000054002c7944 */ /* 0x000fea0003c00000 */
.L_x_11:
[----:B------:R-:W-:Y:S05]  /*0730*/  BSYNC.RECONVERGENT B5 ;  /* 0x0000000000057941 */ /* 0x000fea0003800200 */
.L_x_10:
[-C--:B------:R-:W-:Y:S01]  /*0740*/  FFMA R13, R38, R0.reuse, R13 ;  /* 0x00000000260d7223 */ /* 0x080fe2000000000d */
[-C--:B------:R-:W-:Y:S01]  /*0750*/  FFMA R15, R36, R0.reuse, R15 ;  /* 0x00000000240f7223 */ /* 0x080fe2000000000f */
[----:B------:R-:W-:-:S07]  /*0760*/  FFMA R17, R34, R0, R17 ;  /* 0x0000000022117223 */ /* 0x000fce0000000011 */
.L_x_6:
[----:B0-----:R-:W-:Y:S05]  /*0770*/  BSYNC.RECONVERGENT B4 ;  /* 0x0000000000047941 */ /* 0x001fea0003800200 */
.L_x_5:
[----:B------:R-:W2:Y:S01]  /*0780*/  LDG.E R0, desc[UR10][R24.64+-0x4] ;  /* 0xfffffc0a18007981 */ /* 0x000ea2000c1e1900 */
[----:B------:R-:W-:Y:S01]  /*0790*/  BSSY.RECONVERGENT B4, `(.L_x_12) ;  /* 0x0000030000047945 */ /* 0x000fe20003800200 */
        /* <DEDUP_REMOVED lines=13> */
[----:B------:R0:W1:Y:S01]  /*0870*/  MUFU.RSQ R31, R32 ;  /* 0x00000020001f7308 */ /* 0x0000620000001400 */
[----:B------:R-:W-:-:S04]  /*0880*/  IADD3 R0, PT, PT, R32, -0xd000000, RZ ;  /* 0xf300000020007810 */ /* 0x000fc80007ffe0ff */
[----:B------:R-:W-:-:S13]  /*0890*/  ISETP.GT.U32.AND P0, PT, R0, 0x727fffff, PT ;  /* 0x727fffff0000780c */ /* 0x000fda0003f04070 */
[----:B01----:R-:W-:Y:S05]  /*08a0*/  @!P0 BRA `(.L_x_15) ;  /* 0x0000000000108947 */ /* 0x003fea0003800000 */
[----:B------:R-:W-:Y:S02]  /*08b0*/  MOV R2, R32 ;  /* 0x0000002000027202 */ /* 0x000fe40000000f00 */
[----:B------:R-:W-:-:S07]  /*08c0*/  MOV R0, 0x8e0 ;  /* 0x000008e000007802 */ /* 0x000fce0000000f00 */
[----:B-----5:R-:W-:Y:S05]  /*08d0*/  CALL.REL.NOINC `($__internal_1_$__cuda_sm20_sqrt_rn_f32_slowpath) ;  /* 0x0000005000687944 */ /* 0x020fea0003c00000 */
[----:B------:R-:W-:Y:S05]  /*08e0*/  BRA `(.L_x_16) ;  /* 0x0000000000107947 */ /* 0x000fea0003800000 */
.L_x_15:
[----:B------:R-:W-:Y:S01]  /*08f0*/  FMUL.FTZ R35, R32, R31 ;  /* 0x0000001f20237220 */ /* 0x000fe20000410000 */
[----:B------:R-:W-:-:S03]  /*0900*/  FMUL.FTZ R2, R31, 0.5 ;  /* 0x3f0000001f027820 */ /* 0x000fc60000410000 */
[----:B------:R-:W-:-:S04]  /*0910*/  FFMA R0, -R35, R35, R32 ;  /* 0x0000002323007223 */ /* 0x000fc80000000120 */
[----:B------:R-:W-:-:S07]  /*0920*/  FFMA R35, R0, R2, R35 ;  /* 0x0000000200237223 */ /* 0x000fce0000000023 */
.L_x_16:
[----:B------:R-:W-:Y:S05]  /*0930*/  BSYNC.RECONVERGENT B2 ;  /* 0x0000000000027941 */ /* 0x000fea0003800200 */
.L_x_14:
        /* <DEDUP_REMOVED lines=17> */
.L_x_18:
[----:B------:R-:W-:Y:S05]  /*0a50*/  BSYNC.RECONVERGENT B5 ;  /* 0x0000000000057941 */ /* 0x000fea0003800200 */
.L_x_17:
[-C--:B------:R-:W-:Y:S01]  /*0a60*/  FFMA R13, R36, R0.reuse, R13 ;  /* 0x00000000240d7223 */ /* 0x080fe2000000000d */
[-C--:B------:R-:W-:Y:S01]  /*0a70*/  FFMA R15, R38, R0.reuse, R15 ;  /* 0x00000000260f7223 */ /* 0x080fe2000000000f */
[----:B------:R-:W-:-:S07]  /*0a80*/  FFMA R17, R34, R0, R17 ;  /* 0x0000000022117223 */ /* 0x000fce0000000011 */
.L_x_13:
[----:B------:R-:W-:Y:S05]  /*0a90*/  BSYNC.RECONVERGENT B4 ;  /* 0x0000000000047941 */ /* 0x000fea0003800200 */
.L_x_12:
        /* <DEDUP_REMOVED lines=23> */
.L_x_22:
[----:B------:R-:W-:Y:S01]  /*0c10*/  FMUL.FTZ R35, R32, R31 ;  /* 0x0000001f20237220 */ /* 0x000fe20000410000 */
[----:B------:R-:W-:-:S03]  /*0c20*/  FMUL.FTZ R2, R31, 0.5 ;  /* 0x3f0000001f027820 */ /* 0x000fc60000410000 */
[----:B------:R-:W-:-:S04]  /*0c30*/  FFMA R0, -R35, R35, R32 ;  /* 0x0000002323007223 */ /* 0x000fc80000000120 */
[----:B------:R-:W-:-:S07]  /*0c40*/  FFMA R35, R0, R2, R35 ;  /* 0x0000000200237223 */ /* 0x000fce0000000023 */
.L_x_23:
[----:B------:R-:W-:Y:S05]  /*0c50*/  BSYNC.RECONVERGENT B2 ;  /* 0x0000000000027941 */ /* 0x000fea0003800200 */
.L_x_21:
        /* <DEDUP_REMOVED lines=17> */
.L_x_25:
[----:B------:R-:W-:Y:S05]  /*0d70*/  BSYNC.RECONVERGENT B5 ;  /* 0x0000000000057941 */ /* 0x000fea0003800200 */
.L_x_24:
[-C--:B------:R-:W-:Y:S01]  /*0d80*/  FFMA R13, R36, R0.reuse, R13 ;  /* 0x00000000240d7223 */ /* 0x080fe2000000000d */
[-C--:B------:R-:W-:Y:S01]  /*0d90*/  FFMA R15, R38, R0.reuse, R15 ;  /* 0x00000000260f7223 */ /* 0x080fe2000000000f */
[----:B------:R-:W-:-:S07]  /*0da0*/  FFMA R17, R34, R0, R17 ;  /* 0x0000000022117223 */ /* 0x000fce0000000011 */
.L_x_20:
[----:B------:R-:W-:Y:S05]  /*0db0*/  BSYNC.RECONVERGENT B4 ;  /* 0x0000000000047941 */ /* 0x000fea0003800200 */
.L_x_19:
        /* <DEDUP_REMOVED lines=23> */
.L_x_29:
[----:B------:R-:W-:Y:S01]  /*0f30*/  FMUL.FTZ R35, R32, R31 ;  /* 0x0000001f20237220 */ /* 0x000fe20000410000 */
[----:B------:R-:W-:-:S03]  /*0f40*/  FMUL.FTZ R2, R31, 0.5 ;  /* 0x3f0000001f027820 */ /* 0x000fc60000410000 */
[----:B------:R-:W-:-:S04]  /*0f50*/  FFMA R0, -R35, R35, R32 ;  /* 0x0000002323007223 */ /* 0x000fc80000000120 */
[----:B------:R-:W-:-:S07]  /*0f60*/  FFMA R35, R0, R2, R35 ;  /* 0x0000000200237223 */ /* 0x000fce0000000023 */
.L_x_30:
[----:B------:R-:W-:Y:S05]  /*0f70*/  BSYNC.RECONVERGENT B2 ;  /* 0x0000000000027941 */ /* 0x000fea0003800200 */
.L_x_28:
        /* <DEDUP_REMOVED lines=17> */
.L_x_32:
[----:B------:R-:W-:Y:S05]  /*1090*/  BSYNC.RECONVERGENT B5 ;  /* 0x0000000000057941 */ /* 0x000fea0003800200 */
.L_x_31:
[-C--:B------:R-:W-:Y:S01]  /*10a0*/  FFMA R13, R36, R0.reuse, R13 ;  /* 0x00000000240d7223 */ /* 0x080fe2000000000d */
[-C--:B------:R-:W-:Y:S01]  /*10b0*/  FFMA R15, R38, R0.reuse, R15 ;  /* 0x00000000260f7223 */ /* 0x080fe2000000000f */
[----:B------:R-:W-:-:S07]  /*10c0*/  FFMA R17, R34, R0, R17 ;  /* 0x0000000022117223 */ /* 0x000fce0000000011 */
.L_x_27:
[----:B------:R-:W-:Y:S05]  /*10d0*/  BSYNC.RECONVERGENT B4 ;  /* 0x0000000000047941 */ /* 0x000fea0003800200 */
.L_x_26:
[----:B------:R-:W-:Y:S02]  /*10e0*/  IADD3 R24, P0, PT, R24, 0x10, RZ ;  /* 0x0000001018187810 */ /* 0x000fe40007f1e0ff */
[----:B------:R-:W-:Y:S02]  /*10f0*/  IADD3 R26, P1, PT, R26, 0x30, RZ ;  /* 0x000000301a1a7810 */ /* 0x000fe40007f3e0ff */
[----:B------:R-:W-:Y:S02]  /*1100*/  IADD3 R28, P3, PT, R28, 0x10, RZ ;  /* 0x000000101c1c7810 */ /* 0x000fe40007f7e0ff */
[----:B------:R-:W-:Y:S02]  /*1110*/  IADD3.X R25, PT, PT, RZ, R25, RZ, P0, !PT ;  /* 0x00000019ff197210 */ /* 0x000fe400007fe4ff */
[----:B------:R-:W-:Y:S02]  /*1120*/  IADD3.X R27, PT, PT, RZ, R27, RZ, P1, !PT ;  /* 0x0000001bff1b7210 */ /* 0x000fe40000ffe4ff */
[----:B------:R-:W-:Y:S01]  /*1130*/  IADD3.X R29, PT, PT, RZ, R29, RZ, P3, !PT ;  /* 0x0000001dff1d7210 */ /* 0x000fe20001ffe4ff */
[----:B------:R-:W-:Y:S06]  /*1140*/  @P2 BRA `(.L_x_33) ;  /* 0xfffffff000bc2947 */ /* 0x000fec000383ffff */
.L_x_4:
[----:B0-----:R-:W-:Y:S05]  /*1150*/  BSYNC.RECONVERGENT B0 ;  /* 0x0000000000007941 */ /* 0x001fea0003800200 */
.L_x_3:
[----:B------:R-:W-:Y:S02]  /*1160*/  LOP3.LUT P0, R0, R12, 0x3, RZ, 0xc0, !PT ;  /* 0x000000030c007812 */ /* 0x000fe4000780c0ff */
[----:B------:R-:W-:-:S11]  /*1170*/  MOV R24, R12 ;  /* 0x0000000c00187202 */ /* 0x000fd60000000f00 */
[----:B------:R-:W-:Y:S05]  /*1180*/  @!P0 BRA `(.L_x_2) ;  /* 0x0000000800c88947 */ /* 0x000fea0003800000 */
[----:B------:R-:W-:Y:S01]  /*1190*/  ISETP.NE.AND P0, PT, R0, 0x1, PT ;  /* 0x000000010000780c */ /* 0x000fe20003f05270 */
[----:B------:R-:W-:-:S12]  /*11a0*/  BSSY.RECONVERGENT B0, `(.L_x_34) ;  /* 0x0000073000007945 */ /* 0x000fd80003800200 */
[----:B------:R-:W-:Y:S05]  /*11b0*/  @!P0 BRA `(.L_x_35) ;  /* 0x0000000400c48947 */ /* 0x000fea0003800000 */
[----:B------:R-:W0:Y:S02]  /*11c0*/  LDC.64 R38, c[0x0][0x3e8] ;  /* 0x0000fa00ff267b82 */ /* 0x000e240000000a00 */
[----:B0-----:R-:W-:-:S05]  /*11d0*/  IMAD.WIDE.U32 R38, R16, 0x4, R38 ;  /* 0x0000000410267825 */ /* 0x001fca00078e0026 */
[----:B------:R-:W2:Y:S01]  /*11e0*/  LDG.E R0, desc[UR10][R38.64] ;  /* 0x0000000a26007981 */ /* 0x000ea2000c1e1900 */
[----:B------:R-:W-:Y:S01]  /*11f0*/  BSSY.RECONVERGENT B4, `(.L_x_36) ;  /* 0x0000035000047945 */ /* 0x000fe20003800200 */
[----:B--2---:R-:W-:-:S13]  /*1200*/  ISETP.NE.AND P0, PT, R0, 0x1, PT ;  /* 0x000000010000780c */ /* 0x004fda0003f05270 */
[----:B------:R-:W-:Y:S05]  /*1210*/  @!P0 BRA `(.L_x_37) ;  /* 0x0000000000c88947 */ /* 0x000fea0003800000 */
[----:B------:R-:W0:Y:S08]  /*1220*/  LDC.64 R30, c[0x0][0x380] ;  /* 0x0000e000ff1e7b82 */ /* 0x000e300000000a00 */
[----:B------:R-:W1:Y:S01]  /*1230*/  LDC.64 R24, c[0x0][0x390] ;  /* 0x0000e400ff187b82 */ /* 0x000e620000000a00 */
[----:B0-----:R-:W-:-:S05]  /*1240*/  IMAD.WIDE.U32 R30, R16, 0xc, R30 ;  /* 0x0000000c101e7825 */ /* 0x001fca00078e001e */
[----:B------:R-:W2:Y:S04]  /*1250*/  LDG.E R26, desc[UR10][R30.64+0x4] ;  /* 0x0000040a1e1a7981 */ /* 0x000ea8000c1e1900 */
[----:B------:R-:W3:Y:S04]  /*1260*/  LDG.E R27, desc[UR10][R30.64] ;  /* 0x0000000a1e1b7981 */ /* 0x000ee8000c1e1900 */
[----:B------:R-:W4:Y:S01]  /*1270*/  LDG.E R29, desc[UR10][R30.64+0x8] ;  /* 0x0000080a1e1d7981 */ /* 0x000f22000c1e1900 */
[----:B-1----:R-:W-:-:S05]  /*1280*/  IMAD.WIDE.U32 R32, R16, 0x4, R24 ;  /* 0x0000000410207825 */ /* 0x002fca00078e0018 */
        /* <DEDUP_REMOVED lines=16> */
.L_x_39:
[----:B------:R-:W-:Y:S01]  /*1390*/  FMUL.FTZ R35, R34, R27 ;  /* 0x0000001b22237220 */ /* 0x000fe20000410000 */
[----:B------:R-:W-:-:S03]  /*13a0*/  FMUL.FTZ R2, R27, 0.5 ;  /* 0x3f0000001b027820 */ /* 0x000fc60000410000 */
[----:B------:R-:W-:-:S04]  /*13b0*/  FFMA R0, -R35, R35, R34 ;  /* 0x0000002323007223 */ /* 0x000fc80000000122 */
[----:B------:R-:W-:-:S07]  /*13c0*/  FFMA R35, R0, R2, R35 ;  /* 0x0000000200237223 */ /* 0x000fce0000000023 */
.L_x_40:
[----:B------:R-:W-:Y:S05]  /*13d0*/  BSYNC.RECONVERGENT B2 ;  /* 0x0000000000027941 */ /* 0x000fea0003800200 */
.L_x_38:
[----:B------:R-:W0:Y:S01]  /*13e0*/  LDCU UR4, c[0x0][0x3c0] ;  /* 0x00007800ff0477ac */ /* 0x000e220008000800 */
[----:B------:R-:W-:Y:S01]  /*13f0*/  BSSY.RECONVERGENT B5, `(.L_x_41) ;  /* 0x0000011000057945 */ /* 0x000fe20003800200 */
[----:B0-----:R-:W-:-:S04]  /*1400*/  FSETP.GEU.AND P0, PT, R35, UR4, PT ;  /* 0x0000000423007c0b */ /* 0x001fc8000bf0e000 */
        /* <DEDUP_REMOVED lines=15> */
.L_x_42:
[----:B------:R-:W-:Y:S05]  /*1500*/  BSYNC.RECONVERGENT B5 ;  /* 0x0000000000057941 */ /* 0x000fea0003800200 */
.L_x_41:
[-C--:B------:R-:W-:Y:S01]  /*1510*/  FFMA R13, R28, R0.reuse, R13 ;  /* 0x000000001c0d7223 */ /* 0x080fe2000000000d */
[-C--:B------:R-:W-:Y:S01]  /*1520*/  FFMA R15, R26, R0.reuse, R15 ;  /* 0x000000001a0f7223 */ /* 0x080fe2000000000f */
[----:B------:R-:W-:-:S07]  /*1530*/  FFMA R17, R24, R0, R17 ;  /* 0x0000000018117223 */ /* 0x000fce0000000011 */
.L_x_37:
[----:B------:R-:W-:Y:S05]  /*1540*/  BSYNC.RECONVERGENT B4 ;  /* 0x0000000000047941 */ /* 0x000fea0003800200 */
.L_x_36:
[----:B------:R-:W2:Y:S01]  /*1550*/  LDG.E R38, desc[UR10][R38.64+0x4] ;  /* 0x0000040a26267981 */ /* 0x000ea2000c1e1900 */
[----:B------:R-:W-:Y:S01]  /*1560*/  BSSY.RECONVERGENT B4, `(.L_x_43) ;  /* 0x0000035000047945 */ /* 0x000fe20003800200 */
[----:B--2---:R-:W-:-:S13]  /*1570*/  ISETP.NE.AND P0, PT, R38, 0x1, PT ;  /* 0x000000012600780c */ /* 0x004fda0003f05270 */
[----:B------:R-:W-:Y:S05]  /*1580*/  @!P0 BRA `(.L_x_44) ;  /* 0x0000000000c88947 */ /* 0x000fea0003800000 */
[----:B------:R-:W0:Y:S02]  /*1590*/  LDC.64 R24, c[0x0][0x380] ;  /* 0x0000e000ff187b82 */ /* 0x000e240000000a00 */
[----:B0-----:R-:W-:-:S06]  /*15a0*/  IMAD.WIDE.U32 R30, R16, 0xc, R24 ;  /* 0x0000000c101e7825 */ /* 0x001fcc00078e0018 */
[----:B------:R-:W0:Y:S01]  /*15b0*/  LDC.64 R24, c[0x0][0x390] ;  /* 0x0000e400ff187b82 */ /* 0x000e220000000a00 */
[----:B------:R-:W2:Y:S04]  /*15c0*/  LDG.E R26, desc[UR10][R30.64+0x10] ;  /* 0x0000100a1e1a7981 */ /* 0x000ea8000c1e1900 */
[----:B------:R-:W3:Y:S04]  /*15d0*/  LDG.E R27, desc[UR10][R30.64+0xc] ;  /* 0x00000c0a1e1b7981 */ /* 0x000ee8000c1e1900 */
[----:B------:R-:W4:Y:S01]  /*15e0*/  LDG.E R29, desc[UR10][R30.64+0x14] ;  /* 0x0000140a1e1d7981 */ /* 0x000f22000c1e1900 */
[----:B0-----:R-:W-:-:S05]  /*15f0*/  IMAD.WIDE.U32 R32, R16, 0x4, R24 ;  /* 0x0000000410207825 */ /* 0x001fca00078e0018 */
        /* <DEDUP_REMOVED lines=16> */
.L_x_46:
[----:B------:R-:W-:Y:S01]  /*1700*/  FMUL.FTZ R35, R34, R27 ;  /* 0x0000001b22237220 */ /* 0x000fe20000410000 */
[----:B------:R-:W-:-:S03]  /*1710*/  FMUL.FTZ R2, R27, 0.5 ;  /* 0x3f0000001b027820 */ /* 0x000fc60000410000 */
[----:B------:R-:W-:-:S04]  /*1720*/  FFMA R0, -R35, R35, R34 ;  /* 0x0000002323007223 */ /* 0x000fc80000000122 */
[----:B------:R-:W-:-:S07]  /*1730*/  FFMA R35, R0, R2, R35 ;  /* 0x0000000200237223 */ /* 0x000fce0000000023 */
.L_x_47:
[----:B------:R-:W-:Y:S05]  /*1740*/  BSYNC.RECONVERGENT B2 ;  /* 0x0000000000027941 */ /* 0x000fea0003800200 */
.L_x_45:
        /* <DEDUP_REMOVED lines=18> */
.L_x_49:
[----:B------:R-:W-:Y:S05]  /*1870*/  BSYNC.RECONVERGENT B5 ;  /* 0x0000000000057941 */ /* 0x000fea0003800200 */
.L_x_48:
[-C--:B------:R-:W-:Y:S01]  /*1880*/  FFMA R13, R28, R0.reuse, R13 ;  /* 0x000000001c0d7223 */ /* 0x080fe2000000000d */
[-C--:B------:R-:W-:Y:S01]  /*1890*/  FFMA R15, R26, R0.reuse, R15 ;  /* 0x000000001a0f7223 */ /* 0x080fe2000000000f */
[----:B------:R-:W-:-:S07]  /*18a0*/  FFMA R17, R24, R0, R17 ;  /* 0x0000000018117223 */ /* 0x000fce0000000011 */
.L_x_44:
[----:B------:R-:W-:Y:S05]  /*18b0*/  BSYNC.RECONVERGENT B4 ;  /* 0x0000000000047941 */ /* 0x000fea0003800200 */
.L_x_43:
[----:B------:R-:W-:-:S07]  /*18c0*/  IADD3 R16, PT, PT, R16, 0x2, RZ ;  /* 0x0000000210107810 */ /* 0x000fce0007ffe0ff */
.L_x_35:
[----:B------:R-:W-:Y:S05]  /*18d0*/  BSYNC.RECONVERGENT B0 ;  /* 0x0000000000007941 */ /* 0x000fea0003800200 */
.L_x_34:
[----:B------:R-:W-:Y:S02]  /*18e0*/  LOP3.LUT R0, R12, 0x1, RZ, 0xc0, !PT ;  /* 0x000000010c007812 */ /* 0x000fe400078ec0ff */
[----:B------:R-:W-:Y:S02]  /*18f0*/  MOV R24, R12 ;  /* 0x0000000c00187202 */ /* 0x000fe40000000f00 */
[----:B------:R-:W-:-:S13]  /*1900*/  ISETP.NE.U32.AND P0, PT, R0, 0x1, PT ;  /* 0x000000010000780c */ /* 0x000fda0003f05070 */
[----:B------:R-:W-:Y:S05]  /*1910*/  @P0 BRA `(.L_x_2) ;  /* 0x0000000000e40947 */ /* 0x000fea0003800000 */
[----:B------:R-:W0:Y:S02]  /*1920*/  LDC.64 R26, c[0x0][0x3e8] ;  /* 0x0000fa00ff1a7b82 */ /* 0x000e240000000a00 */
[----:B0-----:R-:W-:-:S06]  /*1930*/  IMAD.WIDE.U32 R26, R16, 0x4, R26 ;  /* 0x00000004101a7825 */ /* 0x001fcc00078e001a */
[----:B------:R-:W2:Y:S01]  /*1940*/  LDG.E R26, desc[UR10][R26.64] ;  /* 0x0000000a1a1a7981 */ /* 0x000ea2000c1e1900 */
[----:B------:R-:W-:Y:S02]  /*1950*/  MOV R24, R12 ;  /* 0x0000000c00187202 */ /* 0x000fe40000000f00 */
        /* <DEDUP_REMOVED lines=25> */
.L_x_51:
[----:B------:R-:W-:Y:S01]  /*1af0*/  FMUL.FTZ R35, R32, R27 ;  /* 0x0000001b20237220 */ /* 0x000fe20000410000 */
[----:B------:R-:W-:-:S03]  /*1b00*/  FMUL.FTZ R2, R27, 0.5 ;  /* 0x3f0000001b027820 */ /* 0x000fc60000410000 */
[----:B------:R-:W-:-:S04]  /*1b10*/  FFMA R0, -R35, R35, R32 ;  /* 0x0000002323007223 */ /* 0x000fc80000000120 */
[----:B------:R-:W-:-:S07]  /*1b20*/  FFMA R35, R0, R2, R35 ;  /* 0x0000000200237223 */ /* 0x000fce0000000023 */
.L_x_52:
[----:B------:R-:W-:Y:S05]  /*1b30*/  BSYNC.RECONVERGENT B0 ;  /* 0x0000000000007941 */ /* 0x000fea0003800200 */
.L_x_50:
        /* <DEDUP_REMOVED lines=18> */
.L_x_54:
[----:B------:R-:W-:Y:S05]  /*1c60*/  BSYNC.RECONVERGENT B0 ;  /* 0x0000000000007941 */ /* 0x000fea0003800200 */
.L_x_53:
[-C--:B------:R-:W-:Y:S01]  /*1c70*/  FFMA R15, R24, R0.reuse, R15 ;  /* 0x00000000180f7223 */ /* 0x080fe2000000000f */
[-C--:B------:R-:W-:Y:S01]  /*1c80*/  FFMA R13, R26, R0.reuse, R13 ;  /* 0x000000001a0d7223 */ /* 0x080fe2000000000d */
[----:B------:R-:W-:Y:S01]  /*1c90*/  FFMA R17, R16, R0, R17 ;  /* 0x0000000010117223 */ /* 0x000fe20000000011 */
[----:B------:R-:W-:-:S07]  /*1ca0*/  MOV R24, R12 ;  /* 0x0000000c00187202 */ /* 0x000fce0000000f00 */
.L_x_2:
[----:B0-----:R-:W-:Y:S05]  /*1cb0*/  BSYNC.RECONVERGENT B1 ;  /* 0x0000000000017941 */ /* 0x001fea0003800200 */
.L_x_1:
[----:B------:R-:W0:Y:S01]  /*1cc0*/  LDCU UR4, c[0x0][0x3b8] ;  /* 0x00007700ff0477ac */ /* 0x000e220008000800 */
[----:B------:R-:W-:Y:S01]  /*1cd0*/  BSSY.RECONVERGENT B0, `(.L_x_55) ;  /* 0x0000041000007945 */ /* 0x000fe20003800200 */
[----:B0-----:R-:W-:-:S13]  /*1ce0*/  ISETP.GE.AND P0, PT, R24, UR4, PT ;  /* 0x0000000418007c0c */ /* 0x001fda000bf06270 */
[----:B------:R-:W-:Y:S05]  /*1cf0*/  @P0 BRA `(.L_x_56) ;  /* 0x0000000000f80947 */ /* 0x000fea0003800000 */
[----:B------:R-:W-:Y:S01]  /*1d00*/  ISETP.NE.AND P0, PT, R3, R24, PT ;  /* 0x000000180300720c */ /* 0x000fe20003f05270 */
[----:B------:R-:W-:-:S12]  /*1d10*/  BSSY.RECONVERGENT B1, `(.L_x_57) ;  /* 0x000003b000017945 */ /* 0x000fd80003800200 */
[----:B------:R-:W-:Y:S05]  /*1d20*/  @!P0 BRA `(.L_x_58) ;  /* 0x0000000000e48947 */ /* 0x000fea0003800000 */
[----:B------:R-:W0:Y:S02]  /*1d30*/  LDC.64 R2, c[0x0][0x3e8] ;  /* 0x0000fa00ff027b82 */ /* 0x000e240000000a00 */
[----:B0-----:R-:W-:-:S06]  /*1d40*/  IMAD.WIDE.U32 R2, R24, 0x4, R2 ;  /* 0x0000000418027825 */ /* 0x001fcc00078e0002 */
[----:B------:R-:W2:Y:S02]  /*1d50*/  LDG.E R2, desc[UR10][R2.64] ;  /* 0x0000000a02027981 */ /* 0x000ea4000c1e1900 */
        /* <DEDUP_REMOVED lines=8> */
[----:B-1----:R-:W-:-:S06]  /*1de0*/  IMAD.WIDE.U32 R2, R24, 0x4, R2 ;  /* 0x0000000418027825 */ /* 0x002fcc00078e0002 */
[----:B------:R0:W5:Y:S01]  /*1df0*/  LDG.E R3, desc[UR10][R2.64] ;  /* 0x0000000a02037981 */ /* 0x000162000c1e1900 */
[----:B------:R-:W-:Y:S01]  /*1e00*/  BSSY.RECONVERGENT B2, `(.L_x_59) ;  /* 0x0000013000027945 */ /* 0x000fe20003800200 */
[----:B--2--5:R-:W-:Y:S01]  /*1e10*/  FADD R14, R7, -R14 ;  /* 0x8000000e070e7221 */ /* 0x024fe20000000000 */
        /* <DEDUP_REMOVED lines=11> */
[----:B------:R-:W-:Y:S05]  /*1ed0*/  CALL.REL.NOINC `($__internal_1_$__cuda_sm20_sqrt_rn_f32_slowpath) ;  /* 0x0000003800e87944 */ /* 0x000fea0003c00000 */
[----:B------:R-:W-:Y:S05]  /*1ee0*/  BRA `(.L_x_61) ;  /* 0x0000000000107947 */ /* 0x000fea0003800000 */
.L_x_60:
[----:B------:R-:W-:Y:S01]  /*1ef0*/  FMUL.FTZ R35, R28, R25 ;  /* 0x000000191c237220 */ /* 0x000fe20000410000 */
[----:B------:R-:W-:-:S03]  /*1f00*/  FMUL.FTZ R2, R25, 0.5 ;  /* 0x3f00000019027820 */ /* 0x000fc60000410000 */
[----:B------:R-:W-:-:S04]  /*1f10*/  FFMA R0, -R35, R35, R28 ;  /* 0x0000002323007223 */ /* 0x000fc8000000011c */
[----:B------:R-:W-:-:S07]  /*1f20*/  FFMA R35, R0, R2, R35 ;  /* 0x0000000200237223 */ /* 0x000fce0000000023 */
.L_x_61:
[----:B------:R-:W-:Y:S05]  /*1f30*/  BSYNC.RECONVERGENT B2 ;  /* 0x0000000000027941 */ /* 0x000fea0003800200 */
.L_x_59:
[----:B------:R-:W0:Y:S01]  /*1f40*/  LDCU UR4, c[0x0][0x3c0] ;  /* 0x00007800ff0477ac */ /* 0x000e220008000800 */
[----:B------:R-:W-:Y:S01]  /*1f50*/  BSSY.RECONVERGENT B4, `(.L_x_62) ;  /* 0x0000013000047945 */ /* 0x000fe20003800200 */
[----:B0-----:R-:W-:-:S04]  /*1f60*/  FSETP.GEU.AND P0, PT, R35, UR4, PT ;  /* 0x0000000423007c0b */ /* 0x001fc8000bf0e000 */
[----:B------:R-:W-:Y:S01]  /*1f70*/  FSEL R35, R35, UR4, P0 ;  /* 0x0000000423237c08 */ /* 0x000fe20008000000 */
[----:B------:R-:W0:Y:S04]  /*1f80*/  LDCU UR4, c[0x0][0x3bc] ;  /* 0x00007780ff0477ac */ /* 0x000e280008000800 */
[----:B------:R-:W-:-:S04]  /*1f90*/  FMUL R0, R35, R35 ;  /* 0x0000002323007220 */ /* 0x000fc80000400000 */
[----:B------:R-:W-:-:S04]  /*1fa0*/  FMUL R26, R35, R0 ;  /* 0x00000000231a7220 */ /* 0x000fc80000400000 */
[----:B------:R-:W1:Y:S01]  /*1fb0*/  MUFU.RCP R0, R26 ;  /* 0x0000001a00007308 */ /* 0x000e620000001000 */
[----:B0-----:R-:W-:-:S04]  /*1fc0*/  FMUL R2, R4, UR4 ;  /* 0x0000000404027c20 */ /* 0x001fc80008400000 */
[----:B------:R-:W-:-:S04]  /*1fd0*/  FMUL R35, R2, R3 ;  /* 0x0000000302237220 */ /* 0x000fc80000400000 */
[----:B------:R-:W0:Y:S01]  /*1fe0*/  FCHK P0, R35, R26 ;  /* 0x0000001a23007302 */ /* 0x000e220000000000 */
[----:B-1----:R-:W-:-:S04]  /*1ff0*/  FFMA R25, -R26, R0, 1 ;  /* 0x3f8000001a197423 */ /* 0x002fc80000000100 */
[----:B------:R-:W-:-:S04]  /*2000*/  FFMA R0, R0, R25, R0 ;  /* 0x0000001900007223 */ /* 0x000fc80000000000 */
[----:B------:R-:W-:-:S04]  /*2010*/  FFMA R3, R35, R0, RZ ;  /* 0x0000000023037223 */ /* 0x000fc800000000ff */
[----:B------:R-:W-:-:S04]  /*2020*/  FFMA R2, -R26, R3, R35 ;  /* 0x000000031a027223 */ /* 0x000fc80000000123 */
[----:B------:R-:W-:Y:S01]  /*2030*/  FFMA R0, R0, R2, R3 ;  /* 0x0000000200007223 */ /* 0x000fe20000000003 */
[----:B0-----:R-:W-:Y:S06]  /*2040*/  @!P0 BRA `(.L_x_63) ;  /* 0x00000000000c8947 */ /* 0x001fec0003800000 */
[----:B------:R-:W-:Y:S02]  /*2050*/  MOV R0, R26 ;  /* 0x0000001a00007202 */ /* 0x000fe40000000f00 */
[----:B------:R-:W-:-:S07]  /*2060*/  MOV R2, 0x2080 ;  /* 0x0000208000027802 */ /* 0x000fce0000000f00 */
[----:B------:R-:W-:Y:S05]  /*2070*/  CALL.REL.NOINC `($__internal_2_$__cuda_sm3x_div_rn_noftz_f32_slowpath) ;  /* 0x0000003800d87944 */ /* 0x000fea0003c00000 */
.L_x_63:
[----:B------:R-:W-:Y:S05]  /*2080*/  BSYNC.RECONVERGENT B4 ;  /* 0x0000000000047941 */ /* 0x000fea0003800200 */
.L_x_62:
[-C--:B------:R-:W-:Y:S01]  /*2090*/  FFMA R13, R16, R0.reuse, R13 ;  /* 0x00000000100d7223 */ /* 0x080fe2000000000d */
[-C--:B------:R-:W-:Y:S01]  /*20a0*/  FFMA R15, R14, R0.reuse, R15 ;  /* 0x000000000e0f7223 */ /* 0x080fe2000000000f */
[----:B------:R-:W-:-:S07]  /*20b0*/  FFMA R17, R12, R0, R17 ;  /* 0x000000000c117223 */ /* 0x000fce0000000011 */
.L_x_58:
[----:B------:R-:W-:Y:S05]  /*20c0*/  BSYNC.RECONVERGENT B1 ;  /* 0x0000000000017941 */ /* 0x000fea0003800200 */
.L_x_57:
[----:B------:R-:W-:-:S07]  /*20d0*/  IADD3 R24, PT, PT, R24, 0x1, RZ ;  /* 0x0000000118187810 */ /* 0x000fce0007ffe0ff */
.L_x_56:
[----:B------:R-:W-:Y:S05]  /*20e0*/  BSYNC.RECONVERGENT B0 ;  /* 0x0000000000007941 */ /* 0x000fea0003800200 */
.L_x_55:
[----:B------:R-:W0:Y:S01]  /*20f0*/  LDCU UR4, c[0x0][0x3b8] ;  /* 0x00007700ff0477ac */ /* 0x000e220008000800 */
[----:B------:R-:W-:Y:S01]  /*2100*/  BSSY.RECONVERGENT B1, `(.L_x_0) ;  /* 0x00001a0000017945 */ /* 0x000fe20003800200 */
[----:B------:R-:W1:Y:S01]  /*2110*/  LDCU UR12, c[0x0][0x3c0] ;  /* 0x00007800ff0c77ac */ /* 0x000e620008000800 */
[----:B0-----:R-:W-:-:S13]  /*2120*/  ISETP.GE.AND P0, PT, R24, UR4, PT ;  /* 0x0000000418007c0c */ /* 0x001fda000bf06270 */
[----:B-1----:R-:W-:Y:S05]  /*2130*/  @P0 BRA `(.L_x_64) ;  /* 0x0000001800700947 */ /* 0x002fea0003800000 */
[----:B------:R-:W0:Y:S01]  /*2140*/  LDCU UR5, c[0x0][0x3bc] ;  /* 0x00007780ff0577ac */ /* 0x000e220008000800 */
[C---:B------:R-:W-:Y:S01]  /*2150*/  IADD3 R0, PT, PT, R24.reuse, -UR4, RZ ;  /* 0x8000000418007c10 */ /* 0x040fe2000fffe0ff */
[----:B------:R-:W-:Y:S01]  /*2160*/  BSSY.RECONVERGENT B0, `(.L_x_65) ;  /* 0x00000e8000007945 */ /* 0x000fe20003800200 */
[----:B------:R-:W-:Y:S02]  /*2170*/  IADD3 R25, PT, PT, -R24, UR4, RZ ;  /* 0x0000000418197c10 */ /* 0x000fe4000fffe1ff */
[----:B------:R-:W-:Y:S01]  /*2180*/  ISETP.GT.U32.AND P0, PT, R0, -0x4, PT ;  /* 0xfffffffc0000780c */ /* 0x000fe20003f04070 */
[----:B0----5:R-:W-:-:S12]  /*2190*/  FMUL R3, R4, UR5 ;  /* 0x0000000504037c20 */ /* 0x021fd80008400000 */
[----:B------:R-:W-:Y:S05]  /*21a0*/  @P0 BRA `(.L_x_66) ;  /* 0x0000000c008c0947 */ /* 0x000fea0003800000 */
[----:B------:R-:W0:Y:S01]  /*21b0*/  LDC.64 R28, c[0x0][0x380] ;  /* 0x0000e000ff1c7b82 */ /* 0x000e220000000a00 */
[----:B------:R-:W1:Y:S01]  /*21c0*/  LDCU.64 UR6, c[0x0][0x3e8] ;  /* 0x00007d00ff0677ac */ /* 0x000e620008000a00 */
[----:B------:R-:W-:Y:S01]  /*21d0*/  HFMA2 R26, -RZ, RZ, 0, 4.76837158203125e-07 ;  /* 0x00000008ff1a7431 */ /* 0x000fe200000001ff */
[----:B------:R-:W-:Y:S01]  /*21e0*/  MOV R27, 0x0 ;  /* 0x00000000001b7802 */ /* 0x000fe20000000f00 */
[----:B------:R-:W2:Y:S03]  /*21f0*/  LDCU.64 UR8, c[0x0][0x390] ;  /* 0x00007200ff0877ac */ /* 0x000ea60008000a00 */
[----:B------:R-:W-:-:S03]  /*2200*/  IMAD.WIDE.U32 R26, R24, 0x4, R26 ;  /* 0x00000004181a7825 */ /* 0x000fc600078e001a */
[C---:B-1----:R-:W-:Y:S02]  /*2210*/  IADD3 R44, P0, PT, R26.reuse, UR6, RZ ;  /* 0x000000061a2c7c10 */ /* 0x042fe4000ff1e0ff */
[----:B--2---:R-:W-:Y:S01]  /*2220*/  IADD3 R0, P2, PT, R26, UR8, RZ ;  /* 0x000000081a007c10 */ /* 0x004fe2000ff5e0ff */
[----:B0-----:R-:W-:Y:S01]  /*2230*/  IMAD.WIDE.U32 R28, R24, 0xc, R28 ;  /* 0x0000000c181c7825 */ /* 0x001fe200078e001c */
[----:B------:R-:W-:Y:S02]  /*2240*/  LOP3.LUT R26, R25, 0xfffffffc, RZ, 0xc0, !PT ;  /* 0xfffffffc191a7812 */ /* 0x000fe400078ec0ff */
[C---:B------:R-:W-:Y:S02]  /*2250*/  IADD3.X R45, PT, PT, R27.reuse, UR7, RZ, P0, !PT ;  /* 0x000000071b2d7c10 */ /* 0x040fe400087fe4ff */
[----:B------:R-:W-:Y:S02]  /*2260*/  IADD3 R38, P1, PT, R28, 0x18, RZ ;  /* 0x000000181c267810 */ /* 0x000fe40007f3e0ff */
[----:B------:R-:W-:-:S02]  /*2270*/  IADD3.X R27, PT, PT, R27, UR9, RZ, P2, !PT ;  /* 0x000000091b1b7c10 */ /* 0x000fc400097fe4ff */
[----:B------:R-:W-:Y:S02]  /*2280*/  IADD3.X R39, PT, PT, RZ, R29, RZ, P1, !PT ;  /* 0x0000001dff277210 */ /* 0x000fe40000ffe4ff */
[----:B------:R-:W-:-:S07]  /*2290*/  IADD3 R26, PT, PT, -R26, RZ, RZ ;  /* 0x000000ff1a1a7210 */ /* 0x000fce0007ffe1ff */
.L_x_95:
[----:B------:R-:W2:Y:S01]  /*22a0*/  LDG.E R2, desc[UR10][R44.64+-0x8] ;  /* 0xfffff80a2c027981 */ /* 0x000ea2000c1e1900 */
[----:B------:R-:W-:Y:S01]  /*22b0*/  IADD3 R26, PT, PT, R26, 0x4, RZ ;  /* 0x000000041a1a7810 */ /* 0x000fe20007ffe0ff */
[----:B------:R-:W-:Y:S01]  /*22c0*/  BSSY.RECONVERGENT B4, `(.L_x_67) ;  /* 0x0000033000047945 */ /* 0x000fe20003800200 */
[----:B------:R-:W-:Y:S02]  /*22d0*/  MOV R28, R0 ;  /* 0x00000000001c7202 */ /* 0x000fe40000000f00 */
[----:B------:R-:W-:Y:S02]  /*22e0*/  ISETP.NE.AND P2, PT, R26, RZ, PT ;  /* 0x000000ff1a00720c */ /* 0x000fe40003f45270 */
[----:B------:R-:W-:Y:S02]  /*22f0*/  MOV R29, R27 ;  /* 0x0000001b001d7202 */ /* 0x000fe40000000f00 */
        /* <DEDUP_REMOVED lines=21> */
.L_x_70:
[----:B------:R-:W-:Y:S01]  /*2450*/  FMUL.FTZ R35, R32, R27 ;  /* 0x0000001b20237220 */ /* 0x000fe20000410000 */
[----:B------:R-:W-:-:S03]  /*2460*/  FMUL.FTZ R2, R27, 0.5 ;  /* 0x3f0000001b027820 */ /* 0x000fc60000410000 */
[----:B------:R-:W-:-:S04]  /*2470*/  FFMA R0, -R35, R35, R32 ;  /* 0x0000002323007223 */ /* 0x000fc80000000120 */
[----:B------:R-:W-:-:S07]  /*2480*/  FFMA R35, R0, R2, R35 ;  /* 0x0000000200237223 */ /* 0x000fce0000000023 */
.L_x_71:
[----:B------:R-:W-:Y:S05]  /*2490*/  BSYNC.RECONVERGENT B2 ;  /* 0x0000000000027941 */ /* 0x000fea0003800200 */
.L_x_69:
        /* <DEDUP_REMOVED lines=17> */
.L_x_73:
[----:B------:R-:W-:Y:S05]  /*25b0*/  BSYNC.RECONVERGENT B5 ;  /* 0x0000000000057941 */ /* 0x000fea0003800200 */
.L_x_72:
[-C--:B------:R-:W-:Y:S01]  /*25c0*/  FFMA R13, R16, R0.reuse, R13 ;  /* 0x00000000100d7223 */ /* 0x080fe2000000000d */
[-C--:B------:R-:W-:Y:S01]  /*25d0*/  FFMA R15, R14, R0.reuse, R15 ;  /* 0x000000000e0f7223 */ /* 0x080fe2000000000f */
[----:B------:R-:W-:-:S07]  /*25e0*/  FFMA R17, R12, R0, R17 ;  /* 0x000000000c117223 */ /* 0x000fce0000000011 */
.L_x_68:
[----:B------:R-:W-:Y:S05]  /*25f0*/  BSYNC.RECONVERGENT B4 ;  /* 0x0000000000047941 */ /* 0x000fea0003800200 */
.L_x_67:
        /* <DEDUP_REMOVED lines=23> */
.L_x_77:
[----:B------:R-:W-:Y:S01]  /*2770*/  FMUL.FTZ R35, R32, R27 ;  /* 0x0000001b20237220 */ /* 0x000fe20000410000 */
[----:B------:R-:W-:-:S03]  /*2780*/  FMUL.FTZ R2, R27, 0.5 ;  /* 0x3f0000001b027820 */ /* 0x000fc60000410000 */
[----:B------:R-:W-:-:S04]  /*2790*/  FFMA R0, -R35, R35, R32 ;  /* 0x0000002323007223 */ /* 0x000fc80000000120 */
[----:B------:R-:W-:-:S07]  /*27a0*/  FFMA R35, R0, R2, R35 ;  /* 0x0000000200237223 */ /* 0x000fce0000000023 */
.L_x_78:
[----:B------:R-:W-:Y:S05]  /*27b0*/  BSYNC.RECONVERGENT B2 ;  /* 0x0000000000027941 */ /* 0x000fea0003800200 */
.L_x_76:
        /* <DEDUP_REMOVED lines=17> */
.L_x_80:
[----:B------:R-:W-:Y:S05]  /*28d0*/  BSYNC.RECONVERGENT B5 ;  /* 0x0000000000057941 */ /* 0x000fea0003800200 */
.L_x_79:
[-C--:B------:R-:W-:Y:S01]  /*28e0*/  FFMA R13, R16, R0.reuse, R13 ;  /* 0x00000000100d7223 */ /* 0x080fe2000000000d */
[-C--:B------:R-:W-:Y:S01]  /*28f0*/  FFMA R15, R14, R0.reuse, R15 ;  /* 0x000000000e0f7223 */ /* 0x080fe2000000000f */
[----:B------:R-:W-:-:S07]  /*2900*/  FFMA R17, R12, R0, R17 ;  /* 0x000000000c117223 */ /* 0x000fce0000000011 */
.L_x_75:
[----:B------:R-:W-:Y:S05]  /*2910*/  BSYNC.RECONVERGENT B4 ;  /* 0x0000000000047941 */ /* 0x000fea0003800200 */
.L_x_74:
        /* <DEDUP_REMOVED lines=23> */
.L_x_84:
[----:B------:R-:W-:Y:S01]  /*2a90*/  FMUL.FTZ R35, R32, R27 ;  /* 0x0000001b20237220 */ /* 0x000fe20000410000 */
[----:B------:R-:W-:-:S03]  /*2aa0*/  FMUL.FTZ R2, R27, 0.5 ;  /* 0x3f0000001b027820 */ /* 0x000fc60000410000 */
[----:B------:R-:W-:-:S04]  /*2ab0*/  FFMA R0, -R35, R35, R32 ;  /* 0x0000002323007223 */ /* 0x000fc80000000120 */
[----:B------:R-:W-:-:S07]  /*2ac0*/  FFMA R35, R0, R2, R35 ;  /* 0x0000000200237223 */ /* 0x000fce0000000023 */
.L_x_85:
[----:B------:R-:W-:Y:S05]  /*2ad0*/  BSYNC.RECONVERGENT B2 ;  /* 0x0000000000027941 */ /* 0x000fea0003800200 */
.L_x_83:
        /* <DEDUP_REMOVED lines=17> */
.L_x_87:
[----:B------:R-:W-:Y:S05]  /*2bf0*/  BSYNC.RECONVERGENT B5 ;  /* 0x0000000000057941 */ /* 0x000fea0003800200 */
.L_x_86:
[-C--:B------:R-:W-:Y:S01]  /*2c00*/  FFMA R13, R16, R0.reuse, R13 ;  /* 0x00000000100d7223 */ /* 0x080fe2000000000d */
[-C--:B------:R-:W-:Y:S01]  /*2c10*/  FFMA R15, R14, R0.reuse, R15 ;  /* 0x000000000e0f7223 */ /* 0x080fe2000000000f */
[----:B------:R-:W-:-:S07]  /*2c20*/  FFMA R17, R12, R0, R17 ;  /* 0x000000000c117223 */ /* 0x000fce0000000011 */
.L_x_82:
[----:B------:R-:W-:Y:S05]  /*2c30*/  BSYNC.RECONVERGENT B4 ;  /* 0x0000000000047941 */ /* 0x000fea0003800200 */
.L_x_81:
        /* <DEDUP_REMOVED lines=23> */
.L_x_91:
[----:B------:R-:W-:Y:S01]  /*2db0*/  FMUL.FTZ R35, R32, R27 ;  /* 0x0000001b20237220 */ /* 0x000fe20000410000 */
[----:B------:R-:W-:-:S03]  /*2dc0*/  FMUL.FTZ R2, R27, 0.5 ;  /* 0x3f0000001b027820 */ /* 0x000fc60000410000 */
[----:B------:R-:W-:-:S04]  /*2dd0*/  FFMA R0, -R35, R35, R32 ;  /* 0x0000002323007223 */ /* 0x000fc80000000120 */
[----:B------:R-:W-:-:S07]  /*2de0*/  FFMA R35, R0, R2, R35 ;  /* 0x0000000200237223 */ /* 0x000fce0000000023 */
.L_x_92:
[----:B------:R-:W-:Y:S05]  /*2df0*/  BSYNC.RECONVERGENT B2 ;  /* 0x0000000000027941 */ /* 0x000fea0003800200 */
.L_x_90:
        /* <DEDUP_REMOVED lines=17> */
.L_x_94:
[----:B------:R-:W-:Y:S05]  /*2f10*/  BSYNC.RECONVERGENT B5 ;  /* 0x0000000000057941 */ /* 0x000fea0003800200 */
.L_x_93:
[-C--:B------:R-:W-:Y:S01]  /*2f20*/  FFMA R13, R16, R0.reuse, R13 ;  /* 0x00000000100d7223 */ /* 0x080fe2000000000d */
[-C--:B------:R-:W-:Y:S01]  /*2f30*/  FFMA R15, R14, R0.reuse, R15 ;  /* 0x000000000e0f7223 */ /* 0x080fe2000000000f */
[----:B------:R-:W-:-:S07]  /*2f40*/  FFMA R17, R12, R0, R17 ;  /* 0x000000000c117223 */ /* 0x000fce0000000011 */
.L_x_89:
[----:B------:R-:W-:Y:S05]  /*2f50*/  BSYNC.RECONVERGENT B4 ;  /* 0x0000000000047941 */ /* 0x000fea0003800200 */
.L_x_88:
[----:B------:R-:W-:Y:S02]  /*2f60*/  IADD3 R44, P0, PT, R44, 0x10, RZ ;  /* 0x000000102c2c7810 */ /* 0x000fe40007f1e0ff */
[----:B------:R-:W-:Y:S02]  /*2f70*/  IADD3 R38, P1, PT, R38, 0x30, RZ ;  /* 0x0000003026267810 */ /* 0x000fe40007f3e0ff */
[----:B------:R-:W-:Y:S02]  /*2f80*/  IADD3 R0, P3, PT, R28, 0x10, RZ ;  /* 0x000000101c007810 */ /* 0x000fe40007f7e0ff */
[----:B------:R-:W-:Y:S02]  /*2f90*/  IADD3.X R45, PT, PT, RZ, R45, RZ, P0, !PT ;  /* 0x0000002dff2d7210 */ /* 0x000fe400007fe4ff */
[----:B------:R-:W-:Y:S02]  /*2fa0*/  IADD3.X R39, PT, PT, RZ, R39, RZ, P1, !PT ;  /* 0x00000027ff277210 */ /* 0x000fe40000ffe4ff */
[----:B------:R-:W-:-:S02]  /*2fb0*/  IADD3.X R27, PT, PT, RZ, R29, RZ, P3, !PT ;  /* 0x0000001dff1b7210 */ /* 0x000fc40001ffe4ff */
[----:B------:R-:W-:Y:S01]  /*2fc0*/  IADD3 R24, PT, PT, R24, 0x4, RZ ;  /* 0x0000000418187810 */ /* 0x000fe20007ffe0ff */
[----:B------:R-:W-:Y:S06]  /*2fd0*/  @P2 BRA `(.L_x_95) ;  /* 0xfffffff000b02947 */ /* 0x000fec000383ffff */
.L_x_66:
[----:B------:R-:W-:Y:S05]  /*2fe0*/  BSYNC.RECONVERGENT B0 ;  /* 0x0000000000007941 */ /* 0x000fea0003800200 */
.L_x_65:
[----:B------:R-:W-:-:S13]  /*2ff0*/  LOP3.LUT P0, R0, R25, 0x3, RZ, 0xc0, !PT ;  /* 0x0000000319007812 */ /* 0x000fda000780c0ff */
        /* <DEDUP_REMOVED lines=16> */
[----:B0-----:R-:W-:-:S06]  /*3100*/  IMAD.WIDE.U32 R28, R24, 0x4, R28 ;  /* 0x00000004181c7825 */ /* 0x001fcc00078e001c */
        /* <DEDUP_REMOVED lines=16> */
.L_x_101:
[----:B------:R-:W-:Y:S01]  /*3210*/  FMUL.FTZ R35, R32, R33 ;  /* 0x0000002120237220 */ /* 0x000fe20000410000 */
[----:B------:R-:W-:-:S03]  /*3220*/  FMUL.FTZ R2, R33, 0.5 ;  /* 0x3f00000021027820 */ /* 0x000fc60000410000 */
[----:B------:R-:W-:-:S04]  /*3230*/  FFMA R0, -R35, R35, R32 ;  /* 0x0000002323007223 */ /* 0x000fc80000000120 */
[----:B------:R-:W-:-:S07]  /*3240*/  FFMA R35, R0, R2, R35 ;  /* 0x0000000200237223 */ /* 0x000fce0000000023 */
.L_x_102:
[----:B------:R-:W-:Y:S05]  /*3250*/  BSYNC.RECONVERGENT B2 ;  /* 0x0000000000027941 */ /* 0x000fea0003800200 */
.L_x_100:
        /* <DEDUP_REMOVED lines=18> */
.L_x_104:
[----:B------:R-:W-:Y:S05]  /*3380*/  BSYNC.RECONVERGENT B5 ;  /* 0x0000000000057941 */ /* 0x000fea0003800200 */
.L_x_103:
[-C--:B------:R-:W-:Y:S01]  /*3390*/  FFMA R13, R16, R0.reuse, R13 ;  /* 0x00000000100d7223 */ /* 0x080fe2000000000d */
[-C--:B------:R-:W-:Y:S01]  /*33a0*/  FFMA R15, R14, R0.reuse, R15 ;  /* 0x000000000e0f7223 */ /* 0x080fe2000000000f */
[----:B------:R-:W-:-:S07]  /*33b0*/  FFMA R17, R12, R0, R17 ;  /* 0x000000000c117223 */ /* 0x000fce0000000011 */
.L_x_99:
[----:B------:R-:W-:Y:S05]  /*33c0*/  BSYNC.RECONVERGENT B4 ;  /* 0x0000000000047941 */ /* 0x000fea0003800200 */
.L_x_98:
        /* <DEDUP_REMOVED lines=27> */
.L_x_108:
[----:B------:R-:W-:Y:S01]  /*3580*/  FMUL.FTZ R35, R30, R31 ;  /* 0x0000001f1e237220 */ /* 0x000fe20000410000 */
[----:B------:R-:W-:-:S03]  /*3590*/  FMUL.FTZ R2, R31, 0.5 ;  /* 0x3f0000001f027820 */ /* 0x000fc60000410000 */
[----:B------:R-:W-:-:S04]  /*35a0*/  FFMA R0, -R35, R35, R30 ;  /* 0x0000002323007223 */ /* 0x000fc8000000011e */
[----:B------:R-:W-:-:S07]  /*35b0*/  FFMA R35, R0, R2, R35 ;  /* 0x0000000200237223 */ /* 0x000fce0000000023 */
.L_x_109:
[----:B------:R-:W-:Y:S05]  /*35c0*/  BSYNC.RECONVERGENT B2 ;  /* 0x0000000000027941 */ /* 0x000fea0003800200 */
.L_x_107:
        /* <DEDUP_REMOVED lines=18> */
.L_x_111:
[----:B------:R-:W-:Y:S05]  /*36f0*/  BSYNC.RECONVERGENT B5 ;  /* 0x0000000000057941 */ /* 0x000fea0003800200 */
.L_x_110:
[-C--:B------:R-:W-:Y:S01]  /*3700*/  FFMA R13, R16, R0.reuse, R13 ;  /* 0x00000000100d7223 */ /* 0x080fe2000000000d */
[-C--:B------:R-:W-:Y:S01]  /*3710*/  FFMA R15, R14, R0.reuse, R15 ;  /* 0x000000000e0f7223 */ /* 0x080fe2000000000f */
[----:B------:R-:W-:-:S07]  /*3720*/  FFMA R17, R12, R0, R17 ;  /* 0x000000000c117223 */ /* 0x000fce0000000011 */
.L_x_106:
[----:B------:R-:W-:Y:S05]  /*3730*/  BSYNC.RECONVERGENT B4 ;  /* 0x0000000000047941 */ /* 0x000fea0003800200 */
.L_x_105:
[----:B------:R-:W-:-:S07]  /*3740*/  IADD3 R24, PT, PT, R24, 0x2, RZ ;  /* 0x0000000218187810 */ /* 0x000fce0007ffe0ff */
.L_x_97:
[----:B------:R-:W-:Y:S05]  /*3750*/  BSYNC.RECONVERGENT B0 ;  /* 0x0000000000007941 */ /* 0x000fea0003800200 */
.L_x_96:
[----:B------:R-:W-:-:S04]  /*3760*/  LOP3.LUT R25, R25, 0x1, RZ, 0xc0, !PT ;  /* 0x0000000119197812 */ /* 0x000fc800078ec0ff */
[----:B------:R-:W-:-:S13]  /*3770*/  ISETP.NE.U32.AND P0, PT, R25, 0x1, PT ;  /* 0x000000011900780c */ /* 0x000fda0003f05070 */
[----:B------:R-:W-:Y:S05]  /*3780*/  @P0 BRA `(.L_x_64) ;  /* 0x0000000000dc0947 */ /* 0x000fea0003800000 */
        /* <DEDUP_REMOVED lines=28> */
.L_x_113:
[----:B------:R-:W-:Y:S01]  /*3950*/  FMUL.FTZ R35, R28, R29 ;  /* 0x0000001d1c237220 */ /* 0x000fe20000410000 */
[----:B------:R-:W-:-:S03]  /*3960*/  FMUL.FTZ R2, R29, 0.5 ;  /* 0x3f0000001d027820 */ /* 0x000fc60000410000 */
[----:B------:R-:W-:-:S04]  /*3970*/  FFMA R0, -R35, R35, R28 ;  /* 0x0000002323007223 */ /* 0x000fc8000000011c */
[----:B------:R-:W-:-:S07]  /*3980*/  FFMA R35, R0, R2, R35 ;  /* 0x0000000200237223 */ /* 0x000fce0000000023 */
.L_x_114:
[----:B------:R-:W-:Y:S05]  /*3990*/  BSYNC.RECONVERGENT B0 ;  /* 0x0000000000007941 */ /* 0x000fea0003800200 */
.L_x_112:
        /* <DEDUP_REMOVED lines=18> */
.L_x_116:
[----:B------:R-:W-:Y:S05]  /*3ac0*/  BSYNC.RECONVERGENT B0 ;  /* 0x0000000000007941 */ /* 0x000fea0003800200 */
.L_x_115:
[-C--:B------:R-:W-:Y:S01]  /*3ad0*/  FFMA R13, R16, R0.reuse, R13 ;  /* 0x00000000100d7223 */ /* 0x080fe2000000000d */
[-C--:B------:R-:W-:Y:S01]  /*3ae0*/  FFMA R15, R14, R0.reuse, R15 ;  /* 0x000000000e0f7223 */ /* 0x080fe2000000000f */
[----:B------:R-:W-:-:S07]  /*3af0*/  FFMA R17, R12, R0, R17 ;  /* 0x000000000c117223 */ /* 0x000fce0000000011 */
.L_x_64:
[----:B------:R-:W-:Y:S05]  /*3b00*/  BSYNC.RECONVERGENT B1 ;  /* 0x0000000000017941 */ /* 0x000fea0003800200 */
.L_x_0:
[----:B------:R-:W0:Y:S01]  /*3b10*/  LDC R2, c[0x0][0x3c8] ;  /* 0x0000f200ff027b82 */ /* 0x000e220000000800 */
[----:B------:R-:W-:Y:S01]  /*3b20*/  BSSY.RECONVERGENT B0, `(.L_x_117) ;  /* 0x0000010000007945 */ /* 0x000fe20003800200 */
[----:B0-----:R-:W0:Y:S01]  /*3b30*/  MUFU.RCP R0, R2 ;  /* 0x0000000200007308 */ /* 0x001e220000001000 */
[----:B------:R-:W-:-:S04]  /*3b40*/  FMUL R3, R2, 0.5 ;  /* 0x3f00000002037820 */ /* 0x000fc80000400000 */
[----:B-----5:R-:W-:-:S04]  /*3b50*/  FADD R35, R6, R3 ;  /* 0x0000000306237221 */ /* 0x020fc80000000000 */
[----:B------:R-:W1:Y:S01]  /*3b60*/  FCHK P0, R35, R2 ;  /* 0x0000000223007302 */ /* 0x000e620000000000 */
[----:B0-----:R-:W-:-:S04]  /*3b70*/  FFMA R25, R0, -R2, 1 ;  /* 0x3f80000000197423 */ /* 0x001fc80000000802 */
[----:B------:R-:W-:-:S04]  /*3b80*/  FFMA R0, R0, R25, R0 ;  /* 0x0000001900007223 */ /* 0x000fc80000000000 */
[----:B------:R-:W-:-:S04]  /*3b90*/  FFMA R14, R35, R0, RZ ;  /* 0x00000000230e7223 */ /* 0x000fc800000000ff */
[----:B------:R-:W-:-:S04]  /*3ba0*/  FFMA R25, R14, -R2, R35 ;  /* 0x800000020e197223 */ /* 0x000fc80000000023 */
[----:B------:R-:W-:Y:S01]  /*3bb0*/  FFMA R14, R0, R25, R14 ;  /* 0x00000019000e7223 */ /* 0x000fe2000000000e */
[----:B-1----:R-:W-:Y:S06]  /*3bc0*/  @!P0 BRA `(.L_x_118) ;  /* 0x0000000000148947 */ /* 0x002fec0003800000 */
[----:B------:R-:W0:Y:S01]  /*3bd0*/  LDCU UR4, c[0x0][0x3c8] ;  /* 0x00007900ff0477ac */ /* 0x000e220008000800 */
[----:B------:R-:W-:Y:S02]  /*3be0*/  MOV R2, 0x3c10 ;  /* 0x00003c1000027802 */ /* 0x000fe40000000f00 */
[----:B0-----:R-:W-:-:S07]  /*3bf0*/  MOV R0, UR4 ;  /* 0x0000000400007c02 */ /* 0x001fce0008000f00 */
[----:B------:R-:W-:Y:S05]  /*3c00*/  CALL.REL.NOINC `($__internal_2_$__cuda_sm3x_div_rn_noftz_f32_slowpath) ;  /* 0x0000001c00f47944 */ /* 0x000fea0003c00000 */
[----:B------:R-:W-:-:S07]  /*3c10*/  MOV R14, R0 ;  /* 0x00000000000e7202 */ /* 0x000fce0000000f00 */
.L_x_118:
[----:B------:R-:W-:Y:S05]  /*3c20*/  BSYNC.RECONVERGENT B0 ;  /* 0x0000000000007941 */ /* 0x000fea0003800200 */
.L_x_117:
[----:B------:R-:W0:Y:S01]  /*3c30*/  LDC R2, c[0x0][0x3c8] ;  /* 0x0000f200ff027b82 */ /* 0x000e220000000800 */
[----:B------:R-:W-:Y:S01]  /*3c40*/  FADD R35, R7, R3 ;  /* 0x0000000307237221 */ /* 0x000fe20000000000 */
[----:B------:R-:W-:Y:S01]  /*3c50*/  BSSY.RECONVERGENT B0, `(.L_x_119) ;  /* 0x000000e000007945 */ /* 0x000fe20003800200 */
[----:B0-----:R-:W0:Y:S08]  /*3c60*/  MUFU.RCP R25, R2 ;  /* 0x0000000200197308 */ /* 0x001e300000001000 */
        /* <DEDUP_REMOVED lines=12> */
.L_x_120:
[----:B------:R-:W-:Y:S05]  /*3d30*/  BSYNC.RECONVERGENT B0 ;  /* 0x0000000000007941 */ /* 0x000fea0003800200 */
.L_x_119:
        /* <DEDUP_REMOVED lines=15> */
.L_x_122:
[----:B------:R-:W-:Y:S05]  /*3e30*/  BSYNC.RECONVERGENT B0 ;  /* 0x0000000000007941 */ /* 0x000fea0003800200 */
.L_x_121:
[----:B------:R-:W0:Y:S01]  /*3e40*/  LDC.64 R24, c[0x0][0x3a8] ;  /* 0x0000ea00ff187b82 */ /* 0x000e220000000a00 */
[----:B------:R-:W1:Y:S07]  /*3e50*/  LDCU UR4, c[0x0][0x400] ;  /* 0x00008000ff0477ac */ /* 0x000e6e0008000800 */
[----:B------:R-:W2:Y:S01]  /*3e60*/  LDC R31, c[0x0][0x3b0] ;  /* 0x0000ec00ff1f7b82 */ /* 0x000ea20000000800 */
[----:B-1----:R-:W-:Y:S02]  /*3e70*/  ISETP.NE.AND P2, PT, RZ, UR4, PT ;  /* 0x00000004ff007c0c */ /* 0x002fe4000bf45270 */
[----:B0-----:R-:W-:-:S05]  /*3e80*/  I2FP.F32.S32 R27, R25 ;  /* 0x00000019001b7245 */ /* 0x001fca0000201400 */
[----:B------:R-:W-:Y:S01]  /*3e90*/  FMUL R12, R27, R12 ;  /* 0x0000000c1b0c7220 */ /* 0x000fe20000400000 */
[----:B------:R-:W-:Y:S02]  /*3ea0*/  I2FP.F32.S32 R27, R24 ;  /* 0x00000018001b7245 */ /* 0x000fe40000201400 */
[----:B--2---:R-:W-:-:S03]  /*3eb0*/  I2FP.F32.S32 R29, R31 ;  /* 0x0000001f001d7245 */ /* 0x004fc60000201400 */
[----:B------:R-:W-:Y:S01]  /*3ec0*/  FMUL R14, R27, R14 ;  /* 0x0000000e1b0e7220 */ /* 0x000fe20000400000 */
[----:B------:R-:W0:Y:S01]  /*3ed0*/  F2I.TRUNC.NTZ R12, R12 ;  /* 0x0000000c000c7305 */ /* 0x000e22000020f100 */
[----:B------:R-:W-:Y:S01]  /*3ee0*/  FMUL R2, R29, R0 ;  /* 0x000000001d027220 */ /* 0x000fe20000400000 */
[----:B------:R-:W1:Y:S06]  /*3ef0*/  LDC.64 R26, c[0x0][0x3a0] ;  /* 0x0000e800ff1a7b82 */ /* 0x000e6c0000000a00 */
[----:B------:R-:W2:Y:S01]  /*3f00*/  F2I.TRUNC.NTZ R2, R2 ;  /* 0x0000000200027305 */ /* 0x000ea2000020f100 */
[----:B0-----:R-:W-:-:S07]  /*3f10*/  VIMNMX R0, PT, PT, RZ, R12, !PT ;  /* 0x0000000cff007248 */ /* 0x001fce0007fe0100 */
[----:B------:R-:W0:Y:S01]  /*3f20*/  F2I.TRUNC.NTZ R14, R14 ;  /* 0x0000000e000e7305 */ /* 0x000e22000020f100 */
[----:B------:R-:W-:Y:S02]  /*3f30*/  VIADDMNMX R0, R25, 0xffffffff, R0, PT ;  /* 0xffffffff19007846 */ /* 0x000fe40003800100 */
[----:B--2---:R-:W-:Y:S01]  /*3f40*/  VIMNMX R16, PT, PT, RZ, R2, !PT ;  /* 0x00000002ff107248 */ /* 0x004fe20007fe0100 */
[----:B------:R-:W-:-:S03]  /*3f50*/  IMAD R2, R24, R25, RZ ;  /* 0x0000001918027224 */ /* 0x000fc600078e02ff */
[----:B------:R-:W-:Y:S01]  /*3f60*/  VIADDMNMX R16, R31, 0xffffffff, R16, PT ;  /* 0xffffffff1f107846 */ /* 0x000fe20003800110 */
[----:B------:R-:W-:Y:S01]  /*3f70*/  IMAD R31, R2, R31, RZ ;  /* 0x0000001f021f7224 */ /* 0x000fe200078e02ff */
[----:B0-----:R-:W-:-:S03]  /*3f80*/  VIMNMX R29, PT, PT, RZ, R14, !PT ;  /* 0x0000000eff1d7248 */ /* 0x001fc60007fe0100 */
[----:B------:R-:W-:Y:S01]  /*3f90*/  IMAD R0, R16, R25, R0 ;  /* 0x0000001910007224 */ /* 0x000fe200078e0200 */
[----:B------:R-:W-:-:S05]  /*3fa0*/  VIADDMNMX R29, R24, 0xffffffff, R29, PT ;  /* 0xffffffff181d7846 */ /* 0x000fca000380011d */
[----:B------:R-:W-:Y:S02]  /*3fb0*/  IMAD R0, R0, R24, R29 ;  /* 0x0000001800007224 */ /* 0x000fe400078e021d */
[----:B------:R-:W0:Y:S03]  /*3fc0*/  @P2 LDC.64 R24, c[0x0][0x3f8] ;  /* 0x0000fe00ff182b82 */ /* 0x000e260000000a00 */
[C---:B------:R-:W-:Y:S02]  /*3fd0*/  ISETP.GE.AND P0, PT, R0.reuse, R31, PT ;  /* 0x0000001f0000720c */ /* 0x040fe40003f06270 */
[----:B------:R-:W-:Y:S02]  /*3fe0*/  SHF.R.S32.HI R2, RZ, 0x1f, R0 ;  /* 0x0000001fff027819 */ /* 0x000fe40000011400 */
[C---:B------:R-:W-:Y:S02]  /*3ff0*/  ISETP.GE.AND P1, PT, R0.reuse, RZ, PT ;  /* 0x000000ff0000720c */ /* 0x040fe40003f26270 */
[----:B------:R-:W-:-:S02]  /*4000*/  SEL R29, R0, RZ, !P0 ;  /* 0x000000ff001d7207 */ /* 0x000fc40004000000 */
[----:B------:R-:W-:Y:S02]  /*4010*/  SEL R0, R2, RZ, !P0 ;  /* 0x000000ff02007207 */ /* 0x000fe40004000000 */
[----:B------:R-:W-:Y:S02]  /*4020*/  SEL R29, R29, RZ, P1 ;  /* 0x000000ff1d1d7207 */ /* 0x000fe40000800000 */
[----:B------:R-:W-:-:S03]  /*4030*/  SEL R0, R0, RZ, P1 ;  /* 0x000000ff00007207 */ /* 0x000fc60000800000 */
[----:B-1----:R-:W-:-:S04]  /*4040*/  IMAD.WIDE.U32 R26, R29, 0xc, R26 ;  /* 0x0000000c1d1a7825 */ /* 0x002fc800078e001a */
[----:B------:R-:W-:Y:S01]  /*4050*/  IMAD R29, R0, 0xc, RZ ;  /* 0x0000000c001d7824 */ /* 0x000fe200078e02ff */
[----:B0-----:R-:W2:Y:S04]  /*4060*/  @P2 LDG.E R16, desc[UR10][R24.64+0x4] ;  /* 0x0000040a18102981 */ /* 0x001ea8000c1e1900 */
[----:B------:R-:W-:Y:S01]  /*4070*/  IADD3 R27, PT, PT, R27, R29, RZ ;  /* 0x0000001d1b1b7210 */ /* 0x000fe20007ffe0ff */
[----:B------:R-:W3:Y:S04]  /*4080*/  @P2 LDG.E R28, desc[UR10][R24.64+0x8] ;  /* 0x0000080a181c2981 */ /* 0x000ee8000c1e1900 */
[----:B------:R-:W4:Y:S04]  /*4090*/  LDG.E R0, desc[UR10][R26.64] ;  /* 0x0000000a1a007981 */ /* 0x000f28000c1e1900 */
[----:B------:R-:W5:Y:S04]  /*40a0*/  @P2 LDG.E R2, desc[UR10][R24.64] ;  /* 0x0000000a18022981 */ /* 0x000f68000c1e1900 */
[----:B------:R-:W5:Y:S04]  /*40b0*/  LDG.E R12, desc[UR10][R26.64+0x4] ;  /* 0x0000040a1a0c7981 */ /* 0x000f68000c1e1900 */
[----:B------:R-:W5:Y:S01]  /*40c0*/  LDG.E R14, desc[UR10][R26.64+0x8] ;  /* 0x0000080a1a0e7981 */ /* 0x000f62000c1e1900 */
[----:B------:R-:W0:Y:S01]  /*40d0*/  MUFU.RCP R30, R5 ;  /* 0x00000005001e7308 */ /* 0x000e220000001000 */
[----:B------:R-:W-:Y:S01]  /*40e0*/  BSSY.RECONVERGENT B0, `(.L_x_123) ;  /* 0x0000018000007945 */ /* 0x000fe20003800200 */
[----:B--2---:R-:W-:-:S04]  /*40f0*/  @P2 FMUL R29, R11, R16 ;  /* 0x000000100b1d2220 */ /* 0x004fc80000400000 */
[----:B---3--:R-:W-:Y:S01]  /*4100*/  @P2 FFMA R29, R10, R28, -R29 ;  /* 0x0000001c0a1d2223 */ /* 0x008fe2000000081d */
[----:B----4-:R-:W-:-:S04]  /*4110*/  FFMA R35, R4, R0, R13 ;  /* 0x0000000004237223 */ /* 0x010fc8000000000d */
[----:B------:R-:W-:Y:S01]  /*4120*/  @P2 FFMA R35, R4, R29, R35 ;  /* 0x0000001d04232223 */ /* 0x000fe20000000023 */
[----:B0-----:R-:W-:-:S03]  /*4130*/  FFMA R13, -R5, R30, 1 ;  /* 0x3f800000050d7423 */ /* 0x001fc6000000011e */
[----:B------:R-:W0:Y:S01]  /*4140*/  FCHK P0, R35, R5 ;  /* 0x0000000523007302 */ /* 0x000e220000000000 */
[----:B------:R-:W-:Y:S01]  /*4150*/  FFMA R0, R30, R13, R30 ;  /* 0x0000000d1e007223 */ /* 0x000fe2000000001e */
[----:B-----5:R-:W-:Y:S01]  /*4160*/  @P2 FMUL R30, R10, R2 ;  /* 0x000000020a1e2220 */ /* 0x020fe20000400000 */
[C---:B------:R-:W-:Y:S02]  /*4170*/  @P2 FMUL R28, R9.reuse, R28 ;  /* 0x0000001c091c2220 */ /* 0x040fe40000400000 */
[----:B------:R-:W-:Y:S01]  /*4180*/  FFMA R25, R0, R35, RZ ;  /* 0x0000002300197223 */ /* 0x000fe200000000ff */
[C---:B------:R-:W-:Y:S01]  /*4190*/  FFMA R12, R4.reuse, R12, R15 ;  /* 0x0000000c040c7223 */ /* 0x040fe2000000000f */
[----:B------:R-:W-:Y:S01]  /*41a0*/  FFMA R14, R4, R14, R17 ;  /* 0x0000000e040e7223 */ /* 0x000fe20000000011 */
[----:B------:R-:W-:Y:S01]  /*41b0*/  @P2 FFMA R15, R9, R16, -R30 ;  /* 0x00000010090f2223 */ /* 0x000fe2000000081e */
[----:B------:R-:W-:Y:S01]  /*41c0*/  @P2 FFMA R13, R11, R2, -R28 ;  /* 0x000000020b0d2223 */ /* 0x000fe2000000081c */
[----:B------:R-:W-:-:S02]  /*41d0*/  FFMA R2, -R5, R25, R35 ;  /* 0x0000001905027223 */ /* 0x000fc40000000123 */
[C---:B------:R-:W-:Y:S01]  /*41e0*/  @P2 FFMA R14, R4.reuse, R15, R14 ;  /* 0x0000000f040e2223 */ /* 0x040fe2000000000e */
[----:B------:R-:W-:Y:S01]  /*41f0*/  @P2 FFMA R12, R4, R13, R12 ;  /* 0x0000000d040c2223 */ /* 0x000fe2000000000c */
[----:B------:R-:W-:Y:S01]  /*4200*/  FFMA R4, R0, R2, R25 ;  /* 0x0000000200047223 */ /* 0x000fe20000000019 */
[----:B0-----:R-:W-:Y:S06]  /*4210*/  @!P0 BRA `(.L_x_124) ;  /* 0x0000000000108947 */ /* 0x001fec0003800000 */
[----:B------:R-:W-:Y:S02]  /*4220*/  MOV R0, R5 ;  /* 0x0000000500007202 */ /* 0x000fe40000000f00 */
[----:B------:R-:W-:-:S07]  /*4230*/  MOV R2, 0x4250 ;  /* 0x0000425000027802 */ /* 0x000fce0000000f00 */
[----:B------:R-:W-:Y:S05]  /*4240*/  CALL.REL.NOINC `($__internal_2_$__cuda_sm3x_div_rn_noftz_f32_slowpath) ;  /* 0x0000001800647944 */ /* 0x000fea0003c00000 */
[----:B------:R-:W-:-:S07]  /*4250*/  MOV R4, R0 ;  /* 0x0000000000047202 */ /* 0x000fce0000000f00 */
.L_x_124:
[----:B------:R-:W-:Y:S05]  /*4260*/  BSYNC.RECONVERGENT B0 ;  /* 0x0000000000007941 */ /* 0x000fea0003800200 */
.L_x_123:
[----:B------:R-:W0:Y:S01]  /*4270*/  MUFU.RCP R0, R5 ;  /* 0x0000000500007308 */ /* 0x000e220000001000 */
[----:B------:R-:W-:Y:S07]  /*4280*/  BSSY.RECONVERGENT B0, `(.L_x_125) ;  /* 0x000000d000007945 */ /* 0x000fee0003800200 */
        /* <DEDUP_REMOVED lines=8> */
[----:B------:R-:W-:Y:S02]  /*4310*/  MOV R0, R5 ;  /* 0x0000000500007202 */ /* 0x000fe40000000f00 */
[----:B------:R-:W-:-:S07]  /*4320*/  MOV R2, 0x4340 ;  /* 0x0000434000027802 */ /* 0x000fce0000000f00 */
[----:B------:R-:W-:Y:S05]  /*4330*/  CALL.REL.NOINC `($__internal_2_$__cuda_sm3x_div_rn_noftz_f32_slowpath) ;  /* 0x0000001800287944 */ /* 0x000fea0003c00000 */
[----:B------:R-:W-:-:S07]  /*4340*/  MOV R13, R0 ;  /* 0x00000000000d7202 */ /* 0x000fce0000000f00 */
.L_x_126:
[----:B------:R-:W-:Y:S05]  /*4350*/  BSYNC.RECONVERGENT B0 ;  /* 0x0000000000007941 */ /* 0x000fea0003800200 */
.L_x_125:
        /* <DEDUP_REMOVED lines=14> */
.L_x_128:
[----:B------:R-:W-:Y:S05]  /*4440*/  BSYNC.RECONVERGENT B0 ;  /* 0x0000000000007941 */ /* 0x000fea0003800200 */
.L_x_127:
[----:B------:R-:W-:Y:S01]  /*4450*/  FMUL R0, R10, R10 ;  /* 0x0000000a0a007220 */ /* 0x000fe20000400000 */
[----:B------:R-:W-:Y:S03]  /*4460*/  BSSY.RECONVERGENT B0, `(.L_x_129) ;  /* 0x000000f000007945 */ /* 0x000fe60003800200 */
        /* <DEDUP_REMOVED lines=10> */
.L_x_130:
[----:B------:R-:W-:Y:S01]  /*4510*/  FMUL.FTZ R35, R0, R5 ;  /* 0x0000000500237220 */ /* 0x000fe20000410000 */
[----:B------:R-:W-:-:S03]  /*4520*/  FMUL.FTZ R2, R5, 0.5 ;  /* 0x3f00000005027820 */ /* 0x000fc60000410000 */
[----:B------:R-:W-:-:S04]  /*4530*/  FFMA R0, -R35, R35, R0 ;  /* 0x0000002323007223 */ /* 0x000fc80000000100 */
[----:B------:R-:W-:-:S07]  /*4540*/  FFMA R35, R0, R2, R35 ;  /* 0x0000000200237223 */ /* 0x000fce0000000023 */
.L_x_131:
[----:B------:R-:W-:Y:S05]  /*4550*/  BSYNC.RECONVERGENT B0 ;  /* 0x0000000000007941 */ /* 0x000fea0003800200 */
.L_x_129:
[----:B------:R-:W-:Y:S01]  /*4560*/  FSETP.GEU.AND P0, PT, R35, 50, PT ;  /* 0x424800002300780b */ /* 0x000fe20003f0e000 */
[----:B------:R-:W-:-:S12]  /*4570*/  BSSY.RECONVERGENT B0, `(.L_x_132) ;  /* 0x000002c000007945 */ /* 0x000fd80003800200 */
[----:B------:R-:W-:Y:S05]  /*4580*/  @P0 BRA `(.L_x_133) ;  /* 0x0000000000a80947 */ /* 0x000fea0003800000 */
[----:B------:R-:W0:Y:S01]  /*4590*/  LDCU UR4, c[0x0][0x3c4] ;  /* 0x00007880ff0477ac */ /* 0x000e220008000800 */
[----:B------:R-:W-:Y:S01]  /*45a0*/  BSSY.RECONVERGENT B1, `(.L_x_134) ;  /* 0x0000013000017945 */ /* 0x000fe20003800200 */
[----:B0-----:R-:W-:Y:S01]  /*45b0*/  FFMA R10, R13, UR4, R10 ;  /* 0x000000040d0a7c23 */ /* 0x001fe2000800000a */
[----:B------:R-:W-:Y:S01]  /*45c0*/  FFMA R9, R4, UR4, R9 ;  /* 0x0000000404097c23 */ /* 0x000fe20008000009 */
[----:B------:R-:W-:Y:S02]  /*45d0*/  FFMA R11, R12, UR4, R11 ;  /* 0x000000040c0b7c23 */ /* 0x000fe4000800000b */
[----:B------:R-:W-:-:S04]  /*45e0*/  FMUL R0, R10, R10 ;  /* 0x0000000a0a007220 */ /* 0x000fc80000400000 */
        /* <DEDUP_REMOVED lines=10> */
.L_x_135:
[----:B------:R-:W-:Y:S01]  /*4690*/  FMUL.FTZ R35, R0, R5 ;  /* 0x0000000500237220 */ /* 0x000fe20000410000 */
[----:B------:R-:W-:-:S03]  /*46a0*/  FMUL.FTZ R2, R5, 0.5 ;  /* 0x3f00000005027820 */ /* 0x000fc60000410000 */
[----:B------:R-:W-:-:S04]  /*46b0*/  FFMA R0, -R35, R35, R0 ;  /* 0x0000002323007223 */ /* 0x000fc80000000100 */
[----:B------:R-:W-:-:S07]  /*46c0*/  FFMA R35, R0, R2, R35 ;  /* 0x0000000200237223 */ /* 0x000fce0000000023 */
.L_x_136:
[----:B------:R-:W-:Y:S05]  /*46d0*/  BSYNC.RECONVERGENT B1 ;  /* 0x0000000000017941 */ /* 0x000fea0003800200 */
.L_x_134:
[----:B------:R-:W-:-:S13]  /*46e0*/  FSETP.GT.AND P0, PT, R35, 50, PT ;  /* 0x424800002300780b */ /* 0x000fda0003f04000 */
[----:B------:R-:W-:Y:S05]  /*46f0*/  @!P0 BRA `(.L_x_133) ;  /* 0x00000000004c8947 */ /* 0x000fea0003800000 */
[----:B------:R-:W0:Y:S01]  /*4700*/  MUFU.RCP R0, R35 ;  /* 0x0000002300007308 */ /* 0x000e220000001000 */
[----:B------:R-:W-:Y:S01]  /*4710*/  UMOV UR4, 0x42480000 ;  /* 0x4248000000047882 */ /* 0x000fe20000000000 */
[----:B------:R-:W-:Y:S01]  /*4720*/  BSSY.RECONVERGENT B1, `(.L_x_137) ;  /* 0x000000d000017945 */ /* 0x000fe20003800200 */
[----:B------:R-:W-:-:S05]  /*4730*/  MOV R4, UR4 ;  /* 0x0000000400047c02 */ /* 0x000fca0008000f00 */
[----:B------:R-:W1:Y:S01]  /*4740*/  FCHK P0, R4, R35 ;  /* 0x0000002304007302 */ /* 0x000e620000000000 */
[----:B0-----:R-:W-:-:S04]  /*4750*/  FFMA R5, R0, -R35, 1 ;  /* 0x3f80000000057423 */ /* 0x001fc80000000823 */
[----:B------:R-:W-:-:S04]  /*4760*/  FFMA R0, R0, R5, R0 ;  /* 0x0000000500007223 */ /* 0x000fc80000000000 */
[----:B------:R-:W-:-:S04]  /*4770*/  FFMA R2, R0, 50, RZ ;  /* 0x4248000000027823 */ /* 0x000fc800000000ff */
[----:B------:R-:W-:-:S04]  /*4780*/  FFMA R5, R2, -R35, 50 ;  /* 0x4248000002057423 */ /* 0x000fc80000000823 */
[----:B------:R-:W-:Y:S01]  /*4790*/  FFMA R0, R0, R5, R2 ;  /* 0x0000000500007223 */ /* 0x000fe20000000002 */
[----:B-1----:R-:W-:Y:S06]  /*47a0*/  @!P0 BRA `(.L_x_138) ;  /* 0x0000000000108947 */ /* 0x002fec0003800000 */
[----:B------:R-:W-:Y:S01]  /*47b0*/  MOV R0, R35 ;  /* 0x0000002300007202 */ /* 0x000fe20000000f00 */
[----:B------:R-:W-:Y:S01]  /*47c0*/  HFMA2 R35, -RZ, RZ, 3.140625, 0 ;  /* 0x42480000ff237431 */ /* 0x000fe200000001ff */
[----:B------:R-:W-:-:S07]  /*47d0*/  MOV R2, 0x47f0 ;  /* 0x000047f000027802 */ /* 0x000fce0000000f00 */
[----:B------:R-:W-:Y:S05]  /*47e0*/  CALL.REL.NOINC `($__internal_2_$__cuda_sm3x_div_rn_noftz_f32_slowpath) ;  /* 0x0000001000fc7944 */ /* 0x000fea0003c00000 */
.L_x_138:
[----:B------:R-:W-:Y:S05]  /*47f0*/  BSYNC.RECONVERGENT B1 ;  /* 0x0000000000017941 */ /* 0x000fea0003800200 */
.L_x_137:
[-C--:B------:R-:W-:Y:S01]  /*4800*/  FMUL R9, R9, R0.reuse ;  /* 0x0000000009097220 */ /* 0x080fe20000400000 */
[-C--:B------:R-:W-:Y:S01]  /*4810*/  FMUL R10, R10, R0.reuse ;  /* 0x000000000a0a7220 */ /* 0x080fe20000400000 */
[----:B------:R-:W-:-:S07]  /*4820*/  FMUL R11, R11, R0 ;  /* 0x000000000b0b7220 */ /* 0x000fce0000400000 */
.L_x_133:
[----:B------:R-:W-:Y:S05]  /*4830*/  BSYNC.RECONVERGENT B0 ;  /* 0x0000000000007941 */ /* 0x000fea0003800200 */
.L_x_132:
[----:B------:R-:W0:Y:S01]  /*4840*/  LDCU UR4, c[0x0][0x3e0] ;  /* 0x00007c00ff0477ac */ /* 0x000e220008000800 */
[----:B------:R-:W-:Y:S01]  /*4850*/  BSSY.RECONVERGENT B0, `(.L_x_139) ;  /* 0x00000bf000007945 */ /* 0x000fe20003800200 */
[----:B------:R-:W1:Y:S01]  /*4860*/  LDCU UR5, c[0x0][0x3c4] ;  /* 0x00007880ff0577ac */ /* 0x000e620008000800 */
[----:B0-----:R-:W-:Y:S01]  /*4870*/  UISETP.NE.AND UP0, UPT, UR4, URZ, UPT ;  /* 0x000000ff0400728c */ /* 0x001fe2000bf05270 */
[----:B-1----:R-:W-:Y:S01]  /*4880*/  FFMA R6, R9, UR5, R6 ;  /* 0x0000000509067c23 */ /* 0x002fe20008000006 */
[----:B------:R-:W-:Y:S01]  /*4890*/  FFMA R4, R10, UR5, R7 ;  /* 0x000000050a047c23 */ /* 0x000fe20008000007 */
[----:B------:R-:W-:-:S06]  /*48a0*/  FFMA R8, R11, UR5, R8 ;  /* 0x000000050b087c23 */ /* 0x000fcc0008000008 */
[----:B------:R-:W-:Y:S05]  /*48b0*/  BRA.U UP0, `(.L_x_140) ;  /* 0x0000000100e07547 */ /* 0x000fea000b800000 */
[----:B------:R-:W-:Y:S01]  /*48c0*/  FSETP.GEU.AND P0, PT, R6, -R3, PT ;  /* 0x800000030600720b */ /* 0x000fe20003f0e000 */
[----:B------:R-:W-:-:S12]  /*48d0*/  BSSY.RECONVERGENT B1, `(.L_x_141) ;  /* 0x0000011000017945 */ /* 0x000fd80003800200 */
[----:B------:R-:W-:Y:S05]  /*48e0*/  @P0 BRA `(.L_x_142) ;  /* 0x00000000001c0947 */ /* 0x000fea0003800000 */
[----:B------:R-:W0:Y:S02]  /*48f0*/  LDC.64 R12, c[0x0][0x3d0] ;  /* 0x0000f400ff0c7b82 */ /* 0x000e240000000a00 */
[----:B0-----:R-:W2:Y:S02]  /*4900*/  LDG.E R12, desc[UR10][R12.64] ;  /* 0x0000000a0c0c7981 */ /* 0x001ea4000c1e1900 */
[----:B--2---:R-:W-:-:S13]  /*4910*/  ISETP.NE.AND P0, PT, R12, RZ, PT ;  /* 0x000000ff0c00720c */ /* 0x004fda0003f05270 */
[----:B------:R-:W-:Y:S01]  /*4920*/  @P0 FADD R6, R3, -0.0099999997764825820923 ;  /* 0xbc23d70a03060421 */ /* 0x000fe20000000000 */
[----:B------:R-:W-:Y:S01]  /*4930*/  @!P0 FMUL R9, R9, -0.80000001192092895508 ;  /* 0xbf4ccccd09098820 */ /* 0x000fe20000400000 */
[----:B------:R-:W-:Y:S01]  /*4940*/  @!P0 FADD R6, -R3, -RZ ;  /* 0x800000ff03068221 */ /* 0x000fe20000000100 */
[----:B------:R-:W-:Y:S06]  /*4950*/  BRA `(.L_x_143) ;  /* 0x0000000000207947 */ /* 0x000fec0003800000 */
.L_x_142:
[----:B------:R-:W-:-:S13]  /*4960*/  FSETP.GT.AND P0, PT, R6, R3, PT ;  /* 0x000000030600720b */ /* 0x000fda0003f04000 */
[----:B------:R-:W-:Y:S05]  /*4970*/  @!P0 BRA `(.L_x_143) ;  /* 0x0000000000188947 */ /* 0x000fea0003800000 */
[----:B------:R-:W0:Y:S02]  /*4980*/  LDC.64 R12, c[0x0][0x3d0] ;  /* 0x0000f400ff0c7b82 */ /* 0x000e240000000a00 */
[----:B0-----:R-:W2:Y:S02]  /*4990*/  LDG.E R12, desc[UR10][R12.64+0x4] ;  /* 0x0000040a0c0c7981 */ /* 0x001ea4000c1e1900 */
[----:B--2---:R-:W-:-:S13]  /*49a0*/  ISETP.NE.AND P0, PT, R12, RZ, PT ;  /* 0x000000ff0c00720c */ /* 0x004fda0003f05270 */
[----:B------:R-:W-:Y:S01]  /*49b0*/  @P0 FADD R6, -R3, 0.0099999997764825820923 ;  /* 0x3c23d70a03060421 */ /* 0x000fe20000000100 */
[----:B------:R-:W-:Y:S01]  /*49c0*/  @!P0 FMUL R9, R9, -0.80000001192092895508 ;  /* 0xbf4ccccd09098820 */ /* 0x000fe20000400000 */
[----:B------:R-:W-:-:S07]  /*49d0*/  @!P0 MOV R6, R3 ;  /* 0x0000000300068202 */ /* 0x000fce0000000f00 */
.L_x_143:
[----:B------:R-:W-:Y:S05]  /*49e0*/  BSYNC.RECONVERGENT B1 ;  /* 0x0000000000017941 */ /* 0x000fea0003800200 */
.L_x_141:
[----:B------:R-:W-:Y:S01]  /*49f0*/  FSETP.GEU.AND P0, PT, R4, -R3, PT ;  /* 0x800000030400720b */ /* 0x000fe20003f0e000 */
[----:B------:R-:W-:-:S12]  /*4a00*/  BSSY.RECONVERGENT B1, `(.L_x_144) ;  /* 0x0000011000017945 */ /* 0x000fd80003800200 */
[----:B------:R-:W-:Y:S05]  /*4a10*/  @P0 BRA `(.L_x_145) ;  /* 0x00000000001c0947 */ /* 0x000fea0003800000 */
[----:B------:R-:W0:Y:S02]  /*4a20*/  LDC.64 R12, c[0x0][0x3d0] ;  /* 0x0000f400ff0c7b82 */ /* 0x000e240000000a00 */
[----:B0-----:R-:W2:Y:S02]  /*4a30*/  LDG.E R12, desc[UR10][R12.64+0x8] ;  /* 0x0000080a0c0c7981 */ /* 0x001ea4000c1e1900 */
[----:B--2---:R-:W-:-:S13]  /*4a40*/  ISETP.NE.AND P0, PT, R12, RZ, PT ;  /* 0x000000ff0c00720c */ /* 0x004fda0003f05270 */
[C---:B------:R-:W-:Y:S01]  /*4a50*/  @P0 FADD R4, R3.reuse, -0.0099999997764825820923 ;  /* 0xbc23d70a03040421 */ /* 0x040fe20000000000 */
[----:B------:R-:W-:Y:S01]  /*4a60*/  @!P0 FMUL R10, R10, -0.80000001192092895508 ;  /* 0xbf4ccccd0a0a8820 */ /* 0x000fe20000400000 */
[----:B------:R-:W-:Y:S01]  /*4a70*/  @!P0 FADD R4, -R3, -RZ ;  /* 0x800000ff03048221 */ /* 0x000fe20000000100 */
[----:B------:R-:W-:Y:S06]  /*4a80*/  BRA `(.L_x_146) ;  /* 0x0000000000207947 */ /* 0x000fec0003800000 */
.L_x_145:
        /* <DEDUP_REMOVED lines=8> */
.L_x_146:
[----:B------:R-:W-:Y:S05]  /*4b10*/  BSYNC.RECONVERGENT B1 ;  /* 0x0000000000017941 */ /* 0x000fea0003800200 */
.L_x_144:
[----:B------:R-:W-:-:S13]  /*4b20*/  FSETP.GEU.AND P0, PT, R8, -R3, PT ;  /* 0x800000030800720b */ /* 0x000fda0003f0e000 */
        /* <DEDUP_REMOVED lines=8> */
.L_x_147:
[----:B------:R-:W-:-:S13]  /*4bb0*/  FSETP.GT.AND P0, PT, R8, R3, PT ;  /* 0x000000030800720b */ /* 0x000fda0003f04000 */
[----:B------:R-:W-:Y:S05]  /*4bc0*/  @!P0 BRA `(.L_x_148) ;  /* 0x00000008001c8947 */ /* 0x000fea0003800000 */
[----:B------:R-:W0:Y:S02]  /*4bd0*/  LDC.64 R12, c[0x0][0x3d0] ;  /* 0x0000f400ff0c7b82 */ /* 0x000e240000000a00 */
[----:B0-----:R-:W2:Y:S02]  /*4be0*/  LDG.E R12, desc[UR10][R12.64+0x14] ;  /* 0x0000140a0c0c7981 */ /* 0x001ea4000c1e1900 */
[----:B--2---:R-:W-:-:S13]  /*4bf0*/  ISETP.NE.AND P0, PT, R12, RZ, PT ;  /* 0x000000ff0c00720c */ /* 0x004fda0003f05270 */
[----:B------:R-:W-:Y:S01]  /*4c00*/  @P0 FADD R8, -R3, 0.0099999997764825820923 ;  /* 0x3c23d70a03080421 */ /* 0x000fe20000000100 */
[----:B------:R-:W-:Y:S01]  /*4c10*/  @!P0 FMUL R11, R11, -0.80000001192092895508 ;  /* 0xbf4ccccd0b0b8820 */ /* 0x000fe20000400000 */
[----:B------:R-:W-:Y:S01]  /*4c20*/  @!P0 MOV R8, R3 ;  /* 0x0000000300088202 */ /* 0x000fe20000000f00 */
[----:B------:R-:W-:Y:S06]  /*4c30*/  BRA `(.L_x_148) ;  /* 0x0000000800007947 */ /* 0x000fec0003800000 */
.L_x_140:
[----:B------:R-:W0:Y:S01]  /*4c40*/  LDC R5, c[0x0][0x3dc] ;  /* 0x0000f700ff057b82 */ /* 0x000e220000000800 */
[----:B------:R-:W-:Y:S01]  /*4c50*/  BSSY.RECONVERGENT B1, `(.L_x_149) ;  /* 0x000001f000017945 */ /* 0x000fe20003800200 */
[----:B0-----:R-:W-:-:S05]  /*4c60*/  FMUL R5, R5, 0.5 ;  /* 0x3f00000005057820 */ /* 0x001fca0000400000 */
[----:B------:R-:W-:-:S13]  /*4c70*/  FSETP.GEU.AND P0, PT, R4, -R5, PT ;  /* 0x800000050400720b */ /* 0x000fda0003f0e000 */
[----:B------:R-:W-:Y:S05]  /*4c80*/  @P0 BRA `(.L_x_150) ;  /* 0x0000000000340947 */ /* 0x000fea0003800000 */
[----:B------:R-:W0:Y:S02]  /*4c90*/  LDC.64 R2, c[0x0][0x3f0] ;  /* 0x0000fc00ff027b82 */ /* 0x000e240000000a00 */
[----:B0-----:R-:W2:Y:S02]  /*4ca0*/  LDG.E R0, desc[UR10][R2.64+0x4] ;  /* 0x0000040a02007981 */ /* 0x001ea4000c1e1900 */
[----:B--2---:R-:W-:-:S13]  /*4cb0*/  ISETP.NE.AND P0, PT, R0, RZ, PT ;  /* 0x000000ff0000720c */ /* 0x004fda0003f05270 */
[----:B------:R-:W-:Y:S01]  /*4cc0*/  @P0 FADD R4, R5, -0.0099999997764825820923 ;  /* 0xbc23d70a05040421 */ /* 0x000fe20000000000 */
[----:B------:R-:W-:Y:S06]  /*4cd0*/  @P0 BRA `(.L_x_151) ;  /* 0x0000000000580947 */ /* 0x000fec0003800000 */
[----:B------:R-:W2:Y:S02]  /*4ce0*/  LDG.E R2, desc[UR10][R2.64+0x8] ;  /* 0x0000080a02027981 */ /* 0x000ea4000c1e1900 */
[----:B--2---:R-:W-:-:S13]  /*4cf0*/  ISETP.NE.AND P0, PT, R2, RZ, PT ;  /* 0x000000ff0200720c */ /* 0x004fda0003f05270 */
[----:B------:R-:W-:-:S05]  /*4d00*/  @P0 MOV R7, 0x1 ;  /* 0x0000000100070802 */ /* 0x000fca0000000f00 */
[----:B------:R0:W-:Y:S01]  /*4d10*/  @P0 STG.E desc[UR10][R22.64], R7 ;  /* 0x0000000716000986 */ /* 0x0001e2000c10190a */
[----:B------:R-:W-:Y:S05]  /*4d20*/  @P0 EXIT ;  /* 0x000000000000094d */ /* 0x000fea0003800000 */
[----:B------:R-:W-:Y:S01]  /*4d30*/  FMUL R10, R10, -0.80000001192092895508 ;  /* 0xbf4ccccd0a0a7820 */ /* 0x000fe20000400000 */
[----:B------:R-:W-:Y:S01]  /*4d40*/  FADD R4, -R5, -RZ ;  /* 0x800000ff05047221 */ /* 0x000fe20000000100 */
[----:B------:R-:W-:Y:S06]  /*4d50*/  BRA `(.L_x_151) ;  /* 0x0000000000387947 */ /* 0x000fec0003800000 */
.L_x_150:
[----:B------:R-:W-:-:S13]  /*4d60*/  FSETP.GT.AND P0, PT, R4, R5, PT ;  /* 0x000000050400720b */ /* 0x000fda0003f04000 */
[----:B------:R-:W-:Y:S05]  /*4d70*/  @!P0 BRA `(.L_x_151) ;  /* 0x0000000000308947 */ /* 0x000fea0003800000 */
[----:B------:R-:W0:Y:S02]  /*4d80*/  LDC.64 R2, c[0x0][0x3f0] ;  /* 0x0000fc00ff027b82 */ /* 0x000e240000000a00 */
[----:B0-----:R-:W2:Y:S02]  /*4d90*/  LDG.E R0, desc[UR10][R2.64] ;  /* 0x0000000a02007981 */ /* 0x001ea4000c1e1900 */
[----:B--2---:R-:W-:-:S13]  /*4da0*/  ISETP.NE.AND P0, PT, R0, RZ, PT ;  /* 0x000000ff0000720c */ /* 0x004fda0003f05270 */
[----:B------:R-:W-:Y:S01]  /*4db0*/  @P0 FADD R4, -R5, 0.0099999997764825820923 ;  /* 0x3c23d70a05040421 */ /* 0x000fe20000000100 */
[----:B------:R-:W-:Y:S06]  /*4dc0*/  @P0 BRA `(.L_x_151) ;  /* 0x00000000001c0947 */ /* 0x000fec0003800000 */
[----:B------:R-:W2:Y:S02]  /*4dd0*/  LDG.E R2, desc[UR10][R2.64+0x8] ;  /* 0x0000080a02027981 */ /* 0x000ea4000c1e1900 */
[----:B--2---:R-:W-:-:S13]  /*4de0*/  ISETP.NE.AND P0, PT, R2, RZ, PT ;  /* 0x000000ff0200720c */ /* 0x004fda0003f05270 */
[----:B------:R-:W-:-:S05]  /*4df0*/  @P0 MOV R7, 0x1 ;  /* 0x0000000100070802 */ /* 0x000fca0000000f00 */
[----:B------:R0:W-:Y:S01]  /*4e00*/  @P0 STG.E desc[UR10][R22.64], R7 ;  /* 0x0000000716000986 */ /* 0x0001e2000c10190a */
[----:B------:R-:W-:Y:S05]  /*4e10*/  @P0 EXIT ;  /* 0x000000000000094d */ /* 0x000fea0003800000 */
[----:B------:R-:W-:Y:S01]  /*4e20*/  FMUL R10, R10, -0.80000001192092895508 ;  /* 0xbf4ccccd0a0a7820 */ /* 0x000fe20000400000 */
[----:B------:R-:W-:-:S07]  /*4e30*/  MOV R4, R5 ;  /* 0x0000000500047202 */ /* 0x000fce0000000f00 */
.L_x_151:
[----:B------:R-:W-:Y:S05]  /*4e40*/  BSYNC.RECONVERGENT B1 ;  /* 0x0000000000017941 */ /* 0x000fea0003800200 */
.L_x_149:
[----:B------:R-:W-:Y:S01]  /*4e50*/  FMUL R3, R8, R8 ;  /* 0x0000000808037220 */ /* 0x000fe20000400000 */
[----:B------:R-:W-:Y:S03]  /*4e60*/  BSSY.RECONVERGENT B1, `(.L_x_152) ;  /* 0x000000e000017945 */ /* 0x000fe60003800200 */
[----:B------:R-:W-:-:S04]  /*4e70*/  FFMA R0, R6, R6, R3 ;  /* 0x0000000606007223 */ /* 0x000fc80000000003 */
[----:B------:R1:W2:Y:S01]  /*4e80*/  MUFU.RSQ R3, R0 ;  /* 0x0000000000037308 */ /* 0x0002a20000001400 */
[----:B------:R-:W-:-:S04]  /*4e90*/  IADD3 R2, PT, PT, R0, -0xd000000, RZ ;  /* 0xf300000000027810 */ /* 0x000fc80007ffe0ff */
[----:B------:R-:W-:-:S13]  /*4ea0*/  ISETP.GT.U32.AND P0, PT, R2, 0x727fffff, PT ;  /* 0x727fffff0200780c */ /* 0x000fda0003f04070 */
[----:B-12---:R-:W-:Y:S05]  /*4eb0*/  @!P0 BRA `(.L_x_153) ;  /* 0x0000000000108947 */ /* 0x006fea0003800000 */
[----:B------:R-:W-:Y:S02]  /*4ec0*/  MOV R2, R0 ;  /* 0x0000000000027202 */ /* 0x000fe40000000f00 */
[----:B------:R-:W-:-:S07]  /*4ed0*/  MOV R0, 0x4ef0 ;  /* 0x00004ef000007802 */ /* 0x000fce0000000f00 */
[----:B0-----:R-:W-:Y:S05]  /*4ee0*/  CALL.REL.NOINC `($__internal_1_$__cuda_sm20_sqrt_rn_f32_slowpath) ;  /* 0x0000000800e47944 */ /* 0x001fea0003c00000 */
[----:B------:R-:W-:Y:S05]  /*4ef0*/  BRA `(.L_x_154) ;  /* 0x0000000000107947 */ /* 0x000fea0003800000 */
.L_x_153:
[----:B------:R-:W-:Y:S01]  /*4f00*/  FMUL.FTZ R35, R0, R3 ;  /* 0x0000000300237220 */ /* 0x000fe20000410000 */
[----:B------:R-:W-:-:S03]  /*4f10*/  FMUL.FTZ R2, R3, 0.5 ;  /* 0x3f00000003027820 */ /* 0x000fc60000410000 */
[----:B------:R-:W-:-:S04]  /*4f20*/  FFMA R0, -R35, R35, R0 ;  /* 0x0000002323007223 */ /* 0x000fc80000000100 */
[----:B------:R-:W-:-:S07]  /*4f30*/  FFMA R35, R0, R2, R35 ;  /* 0x0000000200237223 */ /* 0x000fce0000000023 */
.L_x_154:
[----:B------:R-:W-:Y:S05]  /*4f40*/  BSYNC.RECONVERGENT B1 ;  /* 0x0000000000017941 */ /* 0x000fea0003800200 */
.L_x_152:
[----:B------:R-:W1:Y:S01]  /*4f50*/  LDCU UR4, c[0x0][0x3d8] ;  /* 0x00007b00ff0477ac */ /* 0x000e620008000800 */
[----:B------:R-:W-:Y:S01]  /*4f60*/  F2F.F64.F32 R12, R35 ;  /* 0x00000023000c7310 */ /* 0x000fe20000201800 */
[----:B------:R-:W-:-:S07]  /*4f70*/  UMOV UR5, 0x3fee6666 ;  /* 0x3fee666600057882 */ /* 0x000fce0000000000 */
[----:B-1----:R-:W1:Y:S01]  /*4f80*/  F2F.F64.F32 R14, UR4 ;  /* 0x00000004000e7d10 */ /* 0x002e620008201800 */
[----:B------:R-:W-:Y:S02]  /*4f90*/  UMOV UR4, 0x66666666 ;  /* 0x6666666600047882 */ /* 0x000fe40000000000 */
[----:B-1----:R-:W-:-:S08]  /*4fa0*/  DMUL R14, R14, UR4 ;  /* 0x000000040e0e7c28 */ /* 0x002fd00008000000 */
[----:B------:R-:W-:-:S14]  /*4fb0*/  DSETP.GEU.AND P0, PT, R14, R12, PT ;  /* 0x0000000c0e00722a */ /* 0x000fdc0003f0e000 */
[----:B------:R-:W-:Y:S05]  /*4fc0*/  @P0 BRA `(.L_x_148) ;  /* 0x00000004001c0947 */ /* 0x000fea0003800000 */
[----:B------:R-:W1:Y:S02]  /*4fd0*/  LDC.64 R2, c[0x0][0x3f0] ;  /* 0x0000fc00ff027b82 */ /* 0x000e640000000a00 */
[----:B-1----:R-:W2:Y:S02]  /*4fe0*/  LDG.E R2, desc[UR10][R2.64+0x8] ;  /* 0x0000080a02027981 */ /* 0x002ea4000c1e1900 */
[----:B--2---:R-:W-:-:S13]  /*4ff0*/  ISETP.NE.AND P0, PT, R2, RZ, PT ;  /* 0x000000ff0200720c */ /* 0x004fda0003f05270 */
[----:B------:R-:W-:-:S05]  /*5000*/  @P0 MOV R5, 0x1 ;  /* 0x0000000100050802 */ /* 0x000fca0000000f00 */
[----:B------:R1:W-:Y:S01]  /*5010*/  @P0 STG.E desc[UR10][R22.64], R5 ;  /* 0x0000000516000986 */ /* 0x0003e2000c10190a */
[----:B------:R-:W-:Y:S05]  /*5020*/  @P0 EXIT ;  /* 0x000000000000094d */ /* 0x000fea0003800000 */
[----:B------:R-:W2:Y:S01]  /*5030*/  MUFU.RCP64H R3, R13 ;  /* 0x0000000d00037308 */ /* 0x000ea20000001800 */
[----:B------:R-:W-:Y:S01]  /*5040*/  MOV R2, 0x1 ;  /* 0x0000000100027802 */ /* 0x000fe20000000f00 */
[----:B------:R-:W-:Y:S01]  /*5050*/  BSSY.RECONVERGENT B1, `(.L_x_155) ;  /* 0x0000011000017945 */ /* 0x000fe20003800200 */
[----:B------:R-:W-:-:S04]  /*5060*/  FSETP.GEU.AND P1, PT, |R15|, 6.5827683646048100446e-37, PT ;  /* 0x036000000f00780b */ /* 0x000fc80003f2e200 */
[----:B--2---:R-:W-:-:S08]  /*5070*/  DFMA R16, -R12, R2, 1 ;  /* 0x3ff000000c10742b */ /* 0x004fd00000000102 */
[----:B------:R-:W-:-:S08]  /*5080*/  DFMA R16, R16, R16, R16 ;  /* 0x000000101010722b */ /* 0x000fd00000000010 */
[----:B------:R-:W-:-:S08]  /*5090*/  DFMA R16, R2, R16, R2 ;  /* 0x000000100210722b */ /* 0x000fd00000000002 */
[----:B------:R-:W-:-:S08]  /*50a0*/  DFMA R2, -R12, R16, 1 ;  /* 0x3ff000000c02742b */ /* 0x000fd00000000110 */
[----:B------:R-:W-:-:S08]  /*50b0*/  DFMA R2, R16, R2, R16 ;  /* 0x000000021002722b */ /* 0x000fd00000000010 */
[----:B------:R-:W-:-:S08]  /*50c0*/  DMUL R16, R14, R2 ;  /* 0x000000020e107228 */ /* 0x000fd00000000000 */
[----:B01----:R-:W-:-:S08]  /*50d0*/  DFMA R22, -R12, R16, R14 ;  /* 0x000000100c16722b */ /* 0x003fd0000000010e */
[----:B------:R-:W-:-:S10]  /*50e0*/  DFMA R2, R2, R22, R16 ;  /* 0x000000160202722b */ /* 0x000fd40000000010 */
[----:B------:R-:W-:-:S05]  /*50f0*/  FFMA R0, RZ, R13, R3 ;  /* 0x0000000dff007223 */ /* 0x000fca0000000003 */
[----:B------:R-:W-:-:S13]  /*5100*/  FSETP.GT.AND P0, PT, |R0|, 1.469367938527859385e-39, PT ;  /* 0x001000000000780b */ /* 0x000fda0003f04200 */
[----:B------:R-:W-:Y:S05]  /*5110*/  @P0 BRA P1, `(.L_x_156) ;  /* 0x0000000000100947 */ /* 0x000fea0000800000 */
[----:B------:R-:W-:-:S07]  /*5120*/  MOV R0, 0x5140 ;  /* 0x0000514000007802 */ /* 0x000fce0000000f00 */
[----:B------:R-:W-:Y:S05]  /*5130*/  CALL.REL.NOINC `($__internal_0_$__cuda_sm20_div_rn_f64_full) ;  /* 0x0000000000e07944 */ /* 0x000fea0003c00000 */
[----:B------:R-:W-:Y:S02]  /*5140*/  MOV R2, R24 ;  /* 0x0000001800027202 */ /* 0x000fe40000000f00 */
[----:B------:R-:W-:-:S07]  /*5150*/  MOV R3, R25 ;  /* 0x0000001900037202 */ /* 0x000fce0000000f00 */
.L_x_156:
[----:B------:R-:W-:Y:S05]  /*5160*/  BSYNC.RECONVERGENT B1 ;  /* 0x0000000000017941 */ /* 0x000fea0003800200 */
.L_x_155:
[----:B------:R-:W0:Y:S01]  /*5170*/  LDC R12, c[0x0][0x3d8] ;  /* 0x0000f600ff0c7b82 */ /* 0x000e220000000800 */
[----:B------:R-:W1:Y:S01]  /*5180*/  F2F.F32.F64 R3, R2 ;  /* 0x0000000200037310 */ /* 0x000e620000301000 */
[----:B------:R-:W-:Y:S01]  /*5190*/  BSSY.RECONVERGENT B1, `(.L_x_157) ;  /* 0x0000010000017945 */ /* 0x000fe20003800200 */
[-C--:B-1----:R-:W-:Y:S01]  /*51a0*/  FMUL R35, R6, R3.reuse ;  /* 0x0000000306237220 */ /* 0x082fe20000400000 */
[----:B------:R-:W-:-:S05]  /*51b0*/  FMUL R8, R8, R3 ;  /* 0x0000000308087220 */ /* 0x000fca0000400000 */
[----:B0-----:R-:W0:Y:S08]  /*51c0*/  MUFU.RCP R0, R12 ;  /* 0x0000000c00007308 */ /* 0x001e300000001000 */
[----:B------:R-:W1:Y:S01]  /*51d0*/  FCHK P0, R35, R12 ;  /* 0x0000000c23007302 */ /* 0x000e620000000000 */
[----:B0-----:R-:W-:-:S04]  /*51e0*/  FFMA R5, R0, -R12, 1 ;  /* 0x3f80000000057423 */ /* 0x001fc8000000080c */
[----:B------:R-:W-:-:S04]  /*51f0*/  FFMA R0, R0, R5, R0 ;  /* 0x0000000500007223 */ /* 0x000fc80000000000 */
[----:B------:R-:W-:-:S04]  /*5200*/  FFMA R5, R35, R0, RZ ;  /* 0x0000000023057223 */ /* 0x000fc800000000ff */
[----:B------:R-:W-:-:S04]  /*5210*/  FFMA R6, R5, -R12, R35 ;  /* 0x8000000c05067223 */ /* 0x000fc80000000023 */
[----:B------:R-:W-:Y:S01]  /*5220*/  FFMA R0, R0, R6, R5 ;  /* 0x0000000600007223 */ /* 0x000fe20000000005 */
[----:B------:R-:W-:Y:S01]  /*5230*/  MOV R6, R35 ;  /* 0x0000002300067202 */ /* 0x000fe20000000f00 */
[----:B-1----:R-:W-:Y:S06]  /*5240*/  @!P0 BRA `(.L_x_158) ;  /* 0x0000000000108947 */ /* 0x002fec0003800000 */
[----:B------:R-:W0:Y:S01]  /*5250*/  LDCU UR4, c[0x0][0x3d8] ;  /* 0x00007b00ff0477ac */ /* 0x000e220008000800 */
[----:B------:R-:W-:Y:S02]  /*5260*/  MOV R2, 0x5290 ;  /* 0x0000529000027802 */ /* 0x000fe40000000f00 */
[----:B0-----:R-:W-:-:S07]  /*5270*/  MOV R0, UR4 ;  /* 0x0000000400007c02 */ /* 0x001fce0008000f00 */
[----:B------:R-:W-:Y:S05]  /*5280*/  CALL.REL.NOINC `($__internal_2_$__cuda_sm3x_div_rn_noftz_f32_slowpath) ;  /* 0x0000000800547944 */ /* 0x000fea0003c00000 */
.L_x_158:
[----:B------:R-:W-:Y:S05]  /*5290*/  BSYNC.RECONVERGENT B1 ;  /* 0x0000000000017941 */ /* 0x000fea0003800200 */
.L_x_157:
[----:B------:R-:W0:Y:S01]  /*52a0*/  LDC R7, c[0x0][0x3d8] ;  /* 0x0000f600ff077b82 */ /* 0x000e220000000800 */
[----:B------:R-:W1:Y:S01]  /*52b0*/  F2F.F64.F32 R2, R0 ;  /* 0x0000000000027310 */ /* 0x000e620000201800 */
[----:B------:R-:W-:Y:S01]  /*52c0*/  UMOV UR4, 0x66666666 ;  /* 0x6666666600047882 */ /* 0x000fe20000000000 */
[----:B------:R-:W-:Y:S01]  /*52d0*/  UMOV UR5, 0x3fee6666 ;  /* 0x3fee666600057882 */ /* 0x000fe20000000000 */
[----:B------:R-:W-:Y:S01]  /*52e0*/  BSSY.RECONVERGENT B1, `(.L_x_159) ;  /* 0x0000010000017945 */ /* 0x000fe20003800200 */
[----:B-1----:R-:W-:-:S04]  /*52f0*/  DMUL R2, R2, UR4 ;  /* 0x0000000402027c28 */ /* 0x002fc80008000000 */
[----:B0-----:R-:W0:Y:S08]  /*5300*/  MUFU.RCP R12, R7 ;  /* 0x00000007000c7308 */ /* 0x001e300000001000 */
[----:B------:R-:W1:Y:S01]  /*5310*/  FCHK P0, R8, R7 ;  /* 0x0000000708007302 */ /* 0x000e620000000000 */
[----:B0-----:R-:W-:-:S04]  /*5320*/  FFMA R5, R12, -R7, 1 ;  /* 0x3f8000000c057423 */ /* 0x001fc80000000807 */
[----:B------:R-:W-:-:S03]  /*5330*/  FFMA R16, R12, R5, R12 ;  /* 0x000000050c107223 */ /* 0x000fc6000000000c */
[----:B------:R0:W2:Y:S01]  /*5340*/  F2F.F32.F64 R12, R2 ;  /* 0x00000002000c7310 */ /* 0x0000a20000301000 */
[----:B------:R-:W-:-:S04]  /*5350*/  FFMA R5, R8, R16, RZ ;  /* 0x0000001008057223 */ /* 0x000fc800000000ff */
[----:B------:R-:W-:-:S04]  /*5360*/  FFMA R14, R5, -R7, R8 ;  /* 0x80000007050e7223 */ /* 0x000fc80000000008 */
[----:B------:R-:W-:Y:S01]  /*5370*/  FFMA R0, R16, R14, R5 ;  /* 0x0000000e10007223 */ /* 0x000fe20000000005 */
[----:B01----:R-:W-:Y:S06]  /*5380*/  @!P0 BRA `(.L_x_160) ;  /* 0x0000000000148947 */ /* 0x003fec0003800000 */
[----:B------:R-:W0:Y:S01]  /*5390*/  LDCU UR4, c[0x0][0x3d8] ;  /* 0x00007b00ff0477ac */ /* 0x000e220008000800 */
[----:B------:R-:W-:Y:S02]  /*53a0*/  MOV R35, R8 ;  /* 0x0000000800237202 */ /* 0x000fe40000000f00 */
[----:B------:R-:W-:Y:S02]  /*53b0*/  MOV R2, 0x53e0 ;  /* 0x000053e000027802 */ /* 0x000fe40000000f00 */
[----:B0-----:R-:W-:-:S07]  /*53c0*/  MOV R0, UR4 ;  /* 0x0000000400007c02 */ /* 0x001fce0008000f00 */
[----:B--2---:R-:W-:Y:S05]  /*53d0*/  CALL.REL.NOINC `($__internal_2_$__cuda_sm3x_div_rn_noftz_f32_slowpath) ;  /* 0x0000000800007944 */ /* 0x004fea0003c00000 */
.L_x_160:
[----:B------:R-:W-:Y:S05]  /*53e0*/  BSYNC.RECONVERGENT B1 ;  /* 0x0000000000017941 */ /* 0x000fea0003800200 */
.L_x_159:
[----:B--2---:R-:W-:-:S04]  /*53f0*/  FMUL R2, R9, R12 ;  /* 0x0000000c09027220 */ /* 0x004fc80000400000 */
[----:B------:R-:W-:-:S04]  /*5400*/  FFMA R2, R11, R0, R2 ;  /* 0x000000000b027223 */ /* 0x000fc80000000002 */
[----:B------:R-:W-:-:S04]  /*5410*/  FMUL R2, R2, 1.7999999523162841797 ;  /* 0x3fe6666602027820 */ /* 0x000fc80000400000 */
[----:B------:R-:W-:Y:S01]  /*5420*/  FFMA R9, R12, -R2, R9 ;  /* 0x800000020c097223 */ /* 0x000fe20000000009 */
[----:B------:R-:W-:-:S07]  /*5430*/  FFMA R11, R2, -R0, R11 ;  /* 0x80000000020b7223 */ /* 0x000fce000000000b */
.L_x_148:
[----:B------:R-:W-:Y:S05]  /*5440*/  BSYNC.RECONVERGENT B0 ;  /* 0x0000000000007941 */ /* 0x000fea0003800200 */
.L_x_139:
[----:B------:R-:W-:Y:S04]  /*5450*/  STG.E desc[UR10][R20.64], R6 ;  /* 0x0000000614007986 */ /* 0x000fe8000c10190a */
[----:B------:R-:W-:Y:S04]  /*5460*/  STG.E desc[UR10][R20.64+0x4], R4 ;  /* 0x0000040414007986 */ /* 0x000fe8000c10190a */
[----:B------:R-:W-:Y:S04]  /*5470*/  STG.E desc[UR10][R20.64+0x8], R8 ;  /* 0x0000080814007986 */ /* 0x000fe8000c10190a */
[----:B------:R-:W-:Y:S04]  /*5480*/  STG.E desc[UR10][R18.64], R9 ;  /* 0x0000000912007986 */ /* 0x000fe8000c10190a */
[----:B------:R-:W-:Y:S04]  /*5490*/  STG.E desc[UR10][R18.64+0x4], R10 ;  /* 0x0000040a12007986 */ /* 0x000fe8000c10190a */
[----:B------:R-:W-:Y:S01]  /*54a0*/  STG.E desc[UR10][R18.64+0x8], R11 ;  /* 0x0000080b12007986 */ /* 0x000fe2000c10190a */
[----:B------:R-:W-:Y:S05]  /*54b0*/  EXIT ;  /* 0x000000000000794d */ /* 0x000fea0003800000 */
        .weak           $__internal_0_$__cuda_sm20_div_rn_f64_full
        .type           $__internal_0_$__cuda_sm20_div_rn_f64_full,@function
        .size           $__internal_0_$__cuda_sm20_div_rn_f64_full,($__internal_1_$__cuda_sm20_sqrt_rn_f32_slowpath - $__internal_0_$__cuda_sm20_div_rn_f64_full)
$__internal_0_$__cuda_sm20_div_rn_f64_full:
[C---:B------:R-:W-:Y:S02]  /*54c0*/  FSETP.GEU.AND P0, PT, |R13|.reuse, 1.469367938527859385e-39, PT ;  /* 0x001000000d00780b */ /* 0x040fe40003f0e200 */
[C---:B------:R-:W-:Y:S02]  /*54d0*/  LOP3.LUT R2, R13.reuse, 0x800fffff, RZ, 0xc0, !PT ;  /* 0x800fffff0d027812 */ /* 0x040fe400078ec0ff */
[----:B------:R-:W-:Y:S02]  /*54e0*/  MOV R16, 0x1 ;  /* 0x0000000100107802 */ /* 0x000fe40000000f00 */
[----:B------:R-:W-:Y:S02]  /*54f0*/  LOP3.LUT R3, R2, 0x3ff00000, RZ, 0xfc, !PT ;  /* 0x3ff0000002037812 */ /* 0x000fe400078efcff */
[----:B------:R-:W-:Y:S02]  /*5500*/  MOV R2, R12 ;  /* 0x0000000c00027202 */ /* 0x000fe40000000f00 */
[----:B------:R-:W-:-:S02]  /*5510*/  LOP3.LUT R28, R13, 0x7ff00000, RZ, 0xc0, !PT ;  /* 0x7ff000000d1c7812 */ /* 0x000fc400078ec0ff */
[----:B------:R-:W-:Y:S01]  /*5520*/  LOP3.LUT R7, R15, 0x7ff00000, RZ, 0xc0, !PT ;  /* 0x7ff000000f077812 */ /* 0x000fe200078ec0ff */
[----:B------:R-:W-:Y:S01]  /*5530*/  @!P0 DMUL R2, R12, 8.98846567431157953865e+307 ;  /* 0x7fe000000c028828 */ /* 0x000fe20000000000 */
[----:B------:R-:W-:Y:S02]  /*5540*/  MOV R5, 0x1ca00000 ;  /* 0x1ca0000000057802 */ /* 0x000fe40000000f00 */
[----:B------:R-:W-:Y:S02]  /*5550*/  ISETP.GE.U32.AND P1, PT, R7, R28, PT ;  /* 0x0000001c0700720c */ /* 0x000fe40003f26070 */
[----:B------:R-:W-:Y:S01]  /*5560*/  MOV R29, R7 ;  /* 0x00000007001d7202 */ /* 0x000fe20000000f00 */
[----:B------:R-:W0:Y:S02]  /*5570*/  MUFU.RCP64H R17, R3 ;  /* 0x0000000300117308 */ /* 0x000e240000001800 */
[----:B0-----:R-:W-:-:S08]  /*5580*/  DFMA R22, R16, -R2, 1 ;  /* 0x3ff000001016742b */ /* 0x001fd00000000802 */
[----:B------:R-:W-:-:S08]  /*5590*/  DFMA R22, R22, R22, R22 ;  /* 0x000000161616722b */ /* 0x000fd00000000016 */
[----:B------:R-:W-:Y:S01]  /*55a0*/  DFMA R22, R16, R22, R16 ;  /* 0x000000161016722b */ /* 0x000fe20000000010 */
[----:B------:R-:W-:Y:S02]  /*55b0*/  SEL R17, R5, 0x63400000, !P1 ;  /* 0x6340000005117807 */ /* 0x000fe40004800000 */
[----:B------:R-:W-:Y:S02]  /*55c0*/  FSETP.GEU.AND P1, PT, |R15|, 1.469367938527859385e-39, PT ;  /* 0x001000000f00780b */ /* 0x000fe40003f2e200 */
[----:B------:R-:W-:-:S03]  /*55d0*/  LOP3.LUT R17, R17, 0x800fffff, R15, 0xf8, !PT ;  /* 0x800fffff11117812 */ /* 0x000fc600078ef80f */
[----:B------:R-:W-:Y:S01]  /*55e0*/  DFMA R24, R22, -R2, 1 ;  /* 0x3ff000001618742b */ /* 0x000fe20000000802 */
[----:B------:R-:W-:-:S07]  /*55f0*/  MOV R16, R14 ;  /* 0x0000000e00107202 */ /* 0x000fce0000000f00 */
[----:B------:R-:W-:Y:S01]  /*5600*/  DFMA R22, R22, R24, R22 ;  /* 0x000000181616722b */ /* 0x000fe20000000016 */
[----:B------:R-:W-:Y:S10]  /*5610*/  @P1 BRA `(.L_x_161) ;  /* 0x0000000000201947 */ /* 0x000ff40003800000 */
[----:B------:R-:W-:-:S04]  /*5620*/  LOP3.LUT R24, R13, 0x7ff00000, RZ, 0xc0, !PT ;  /* 0x7ff000000d187812 */ /* 0x000fc800078ec0ff */
[----:B------:R-:W-:Y:S02]  /*5630*/  ISETP.GE.U32.AND P1, PT, R7, R24, PT ;  /* 0x000000180700720c */ /* 0x000fe40003f26070 */
[----:B------:R-:W-:Y:S02]  /*5640*/  MOV R24, RZ ;  /* 0x000000ff00187202 */ /* 0x000fe40000000f00 */
[----:B------:R-:W-:-:S04]  /*5650*/  SEL R25, R5, 0x63400000, !P1 ;  /* 0x6340000005197807 */ /* 0x000fc80004800000 */
[----:B------:R-:W-:-:S04]  /*5660*/  LOP3.LUT R25, R25, 0x80000000, R15, 0xf8, !PT ;  /* 0x8000000019197812 */ /* 0x000fc800078ef80f */
[----:B------:R-:W-:-:S06]  /*5670*/  LOP3.LUT R25, R25, 0x100000, RZ, 0xfc, !PT ;  /* 0x0010000019197812 */ /* 0x000fcc00078efcff */
[----:B------:R-:W-:-:S10]  /*5680*/  DFMA R16, R16, 2, -R24 ;  /* 0x400000001010782b */ /* 0x000fd40000000818 */
[----:B------:R-:W-:-:S07]  /*5690*/  LOP3.LUT R29, R17, 0x7ff00000, RZ, 0xc0, !PT ;  /* 0x7ff00000111d7812 */ /* 0x000fce00078ec0ff */
.L_x_161:
[----:B------:R-:W-:Y:S01]  /*56a0*/  @!P0 LOP3.LUT R28, R3, 0x7ff00000, RZ, 0xc0, !PT ;  /* 0x7ff00000031c8812 */ /* 0x000fe200078ec0ff */
[----:B------:R-:W-:Y:S01]  /*56b0*/  DMUL R24, R22, R16 ;  /* 0x0000001016187228 */ /* 0x000fe20000000000 */
[----:B------:R-:W-:Y:S01]  /*56c0*/  IADD3 R30, PT, PT, R29, -0x1, RZ ;  /* 0xffffffff1d1e7810 */ /* 0x000fe20007ffe0ff */
[----:B------:R-:W-:Y:S01]  /*56d0*/  BSSY.RECONVERGENT B2, `(.L_x_162) ;  /* 0x0000037000027945 */ /* 0x000fe20003800200 */
[----:B------:R-:W-:Y:S02]  /*56e0*/  IADD3 R31, PT, PT, R28, -0x1, RZ ;  /* 0xffffffff1c1f7810 */ /* 0x000fe40007ffe0ff */
[----:B------:R-:W-:-:S03]  /*56f0*/  ISETP.GT.U32.AND P0, PT, R30, 0x7feffffe, PT ;  /* 0x7feffffe1e00780c */ /* 0x000fc60003f04070 */
[----:B------:R-:W-:Y:S01]  /*5700*/  DFMA R26, R24, -R2, R16 ;  /* 0x80000002181a722b */ /* 0x000fe20000000010 */
[----:B------:R-:W-:-:S07]  /*5710*/  ISETP.GT.U32.OR P0, PT, R31, 0x7feffffe, P0 ;  /* 0x7feffffe1f00780c */ /* 0x000fce0000704470 */
[----:B------:R-:W-:-:S06]  /*5720*/  DFMA R22, R22, R26, R24 ;  /* 0x0000001a1616722b */ /* 0x000fcc0000000018 */
[----:B------:R-:W-:Y:S05]  /*5730*/  @P0 BRA `(.L_x_163) ;  /* 0x00000000006c0947 */ /* 0x000fea0003800000 */
[----:B------:R-:W-:-:S04]  /*5740*/  LOP3.LUT R24, R13, 0x7ff00000, RZ, 0xc0, !PT ;  /* 0x7ff000000d187812 */ /* 0x000fc800078ec0ff */
[CC--:B------:R-:W-:Y:S02]  /*5750*/  VIADDMNMX R14, R7.reuse, -R24.reuse, 0xb9600000, !PT ;  /* 0xb9600000070e7446 */ /* 0x0c0fe40007800918 */
[----:B------:R-:W-:Y:S02]  /*5760*/  ISETP.GE.U32.AND P0, PT, R7, R24, PT ;  /* 0x000000180700720c */ /* 0x000fe40003f06070 */
[----:B------:R-:W-:Y:S02]  /*5770*/  VIMNMX R14, PT, PT, R14, 0x46a00000, PT ;  /* 0x46a000000e0e7848 */ /* 0x000fe40003fe0100 */
[----:B------:R-:W-:-:S04]  /*5780*/  SEL R5, R5, 0x63400000, !P0 ;  /* 0x6340000005057807 */ /* 0x000fc80004000000 */
[----:B------:R-:W-:Y:S02]  /*5790*/  IADD3 R5, PT, PT, -R5, R14, RZ ;  /* 0x0000000e05057210 */ /* 0x000fe40007ffe1ff */
[----:B------:R-:W-:Y:S02]  /*57a0*/  MOV R14, RZ ;  /* 0x000000ff000e7202 */ /* 0x000fe40000000f00 */
[----:B------:R-:W-:-:S06]  /*57b0*/  IADD3 R15, PT, PT, R5, 0x7fe00000, RZ ;  /* 0x7fe00000050f7810 */ /* 0x000fcc0007ffe0ff */
[----:B------:R-:W-:-:S10]  /*57c0*/  DMUL R24, R22, R14 ;  /* 0x0000000e16187228 */ /* 0x000fd40000000000 */
[----:B------:R-:W-:-:S13]  /*57d0*/  FSETP.GTU.AND P0, PT, |R25|, 1.469367938527859385e-39, PT ;  /* 0x001000001900780b */ /* 0x000fda0003f0c200 */
[----:B------:R-:W-:Y:S05]  /*57e0*/  @P0 BRA `(.L_x_164) ;  /* 0x0000000000940947 */ /* 0x000fea0003800000 */
[----:B------:R-:W-:Y:S01]  /*57f0*/  DFMA R2, R22, -R2, R16 ;  /* 0x800000021602722b */ /* 0x000fe20000000010 */
[----:B------:R-:W-:-:S09]  /*5800*/  MOV R14, RZ ;  /* 0x000000ff000e7202 */ /* 0x000fd20000000f00 */
[C---:B------:R-:W-:Y:S02]  /*5810*/  FSETP.NEU.AND P0, PT, R3.reuse, RZ, PT ;  /* 0x000000ff0300720b */ /* 0x040fe40003f0d000 */
[----:B------:R-:W-:-:S04]  /*5820*/  LOP3.LUT R13, R3, 0x80000000, R13, 0x48, !PT ;  /* 0x80000000030d7812 */ /* 0x000fc800078e480d */
[----:B------:R-:W-:-:S07]  /*5830*/  LOP3.LUT R15, R13, R15, RZ, 0xfc, !PT ;  /* 0x0000000f0d0f7212 */ /* 0x000fce00078efcff */
[----:B------:R-:W-:Y:S05]  /*5840*/  @!P0 BRA `(.L_x_164) ;  /* 0x00000000007c8947 */ /* 0x000fea0003800000 */
[----:B------:R-:W-:Y:S01]  /*5850*/  IADD3 R3, PT, PT, -R5, RZ, RZ ;  /* 0x000000ff05037210 */ /* 0x000fe20007ffe1ff */
[----:B------:R-:W-:Y:S01]  /*5860*/  DMUL.RP R14, R22, R14 ;  /* 0x0000000e160e7228 */ /* 0x000fe20000008000 */
[----:B------:R-:W-:-:S06]  /*5870*/  MOV R2, RZ ;  /* 0x000000ff00027202 */ /* 0x000fcc0000000f00 */
[----:B------:R-:W-:-:S03]  /*5880*/  DFMA R2, R24, -R2, R22 ;  /* 0x800000021802722b */ /* 0x000fc60000000016 */
[----:B------:R-:W-:-:S03]  /*5890*/  LOP3.LUT R13, R15, R13, RZ, 0x3c, !PT ;  /* 0x0000000d0f0d7212 */ /* 0x000fc600078e3cff */
[----:B------:R-:W-:-:S04]  /*58a0*/  IADD3 R2, PT, PT, -R5, -0x43300000, RZ ;  /* 0xbcd0000005027810 */ /* 0x000fc80007ffe1ff */
[----:B------:R-:W-:-:S04]  /*58b0*/  FSETP.NEU.AND P0, PT, |R3|, R2, PT ;  /* 0x000000020300720b */ /* 0x000fc80003f0d200 */
[----:B------:R-:W-:Y:S02]  /*58c0*/  FSEL R24, R14, R24, !P0 ;  /* 0x000000180e187208 */ /* 0x000fe40004000000 */
[----:B------:R-:W-:Y:S01]  /*58d0*/  FSEL R25, R13, R25, !P0 ;  /* 0x000000190d197208 */ /* 0x000fe20004000000 */
[----:B------:R-:W-:Y:S06]  /*58e0*/  BRA `(.L_x_164) ;  /* 0x0000000000547947 */ /* 0x000fec0003800000 */
.L_x_163:
[----:B------:R-:W-:-:S14]  /*58f0*/  DSETP.NAN.AND P0, PT, R14, R14, PT ;  /* 0x0000000e0e00722a */ /* 0x000fdc0003f08000 */
[----:B------:R-:W-:Y:S05]  /*5900*/  @P0 BRA `(.L_x_165) ;  /* 0x0000000000440947 */ /* 0x000fea0003800000 */
[----:B------:R-:W-:-:S14]  /*5910*/  DSETP.NAN.AND P0, PT, R12, R12, PT ;  /* 0x0000000c0c00722a */ /* 0x000fdc0003f08000 */
[----:B------:R-:W-:Y:S05]  /*5920*/  @P0 BRA `(.L_x_166) ;  /* 0x0000000000300947 */ /* 0x000fea0003800000 */
[----:B------:R-:W-:Y:S02]  /*5930*/  ISETP.NE.AND P0, PT, R29, R28, PT ;  /* 0x0000001c1d00720c */ /* 0x000fe40003f05270 */
[----:B------:R-:W-:Y:S02]  /*5940*/  MOV R24, 0x0 ;  /* 0x0000000000187802 */ /* 0x000fe40000000f00 */
[----:B------:R-:W-:-:S09]  /*5950*/  MOV R25, 0xfff80000 ;  /* 0xfff8000000197802 */ /* 0x000fd20000000f00 */
[----:B------:R-:W-:Y:S05]  /*5960*/  @!P0 BRA `(.L_x_164) ;  /* 0x0000000000348947 */ /* 0x000fea0003800000 */
[----:B------:R-:W-:Y:S02]  /*5970*/  ISETP.NE.AND P0, PT, R29, 0x7ff00000, PT ;  /* 0x7ff000001d00780c */ /* 0x000fe40003f05270 */
[----:B------:R-:W-:Y:S02]  /*5980*/  LOP3.LUT R25, R15, 0x80000000, R13, 0x48, !PT ;  /* 0x800000000f197812 */ /* 0x000fe400078e480d */
[----:B------:R-:W-:-:S13]  /*5990*/  ISETP.EQ.OR P0, PT, R28, RZ, !P0 ;  /* 0x000000ff1c00720c */ /* 0x000fda0004702670 */
[----:B------:R-:W-:Y:S02]  /*59a0*/  @P0 LOP3.LUT R2, R25, 0x7ff00000, RZ, 0xfc, !PT ;  /* 0x7ff0000019020812 */ /* 0x000fe400078efcff */
[----:B------:R-:W-:Y:S02]  /*59b0*/  @!P0 MOV R24, RZ ;  /* 0x000000ff00188202 */ /* 0x000fe40000000f00 */
[----:B------:R-:W-:Y:S02]  /*59c0*/  @P0 MOV R24, RZ ;  /* 0x000000ff00180202 */ /* 0x000fe40000000f00 */
[----:B------:R-:W-:Y:S01]  /*59d0*/  @P0 MOV R25, R2 ;  /* 0x0000000200190202 */ /* 0x000fe20000000f00 */
[----:B------:R-:W-:Y:S06]  /*59e0*/  BRA `(.L_x_164) ;  /* 0x0000000000147947 */ /* 0x000fec0003800000 */
.L_x_166:
[----:B------:R-:W-:Y:S02]  /*59f0*/  LOP3.LUT R25, R13, 0x80000, RZ, 0xfc, !PT ;  /* 0x000800000d197812 */ /* 0x000fe400078efcff */
[----:B------:R-:W-:Y:S01]  /*5a00*/  MOV R24, R12 ;  /* 0x0000000c00187202 */ /* 0x000fe20000000f00 */
[----:B------:R-:W-:Y:S06]  /*5a10*/  BRA `(.L_x_164) ;  /* 0x0000000000087947 */ /* 0x000fec0003800000 */
.L_x_165:
[----:B------:R-:W-:Y:S02]  /*5a20*/  LOP3.LUT R25, R15, 0x80000, RZ, 0xfc, !PT ;  /* 0x000800000f197812 */ /* 0x000fe400078efcff */
[----:B------:R-:W-:-:S07]  /*5a30*/  MOV R24, R14 ;  /* 0x0000000e00187202 */ /* 0x000fce0000000f00 */
.L_x_164:
[----:B------:R-:W-:Y:S05]  /*5a40*/  BSYNC.RECONVERGENT B2 ;  /* 0x0000000000027941 */ /* 0x000fea0003800200 */
.L_x_162:
[----:B------:R-:W-:Y:S01]  /*5a50*/  HFMA2 R3, -RZ, RZ, 0, 0 ;  /* 0x00000000ff037431 */ /* 0x000fe200000001ff */
[----:B------:R-:W-:-:S04]  /*5a60*/  MOV R2, R0 ;  /* 0x0000000000027202 */ /* 0x000fc80000000f00 */
[----:B------:R-:W-:Y:S05]  /*5a70*/  RET.REL.NODEC R2 `(update_particles_cuda) ;  /* 0xffffffa402607950 */ /* 0x000fea0003c3ffff */
        .weak           $__internal_1_$__cuda_sm20_sqrt_rn_f32_slowpath
        .type           $__internal_1_$__cuda_sm20_sqrt_rn_f32_slowpath,@function
        .size           $__internal_1_$__cuda_sm20_sqrt_rn_f32_slowpath,($__internal_2_$__cuda_sm3x_div_rn_noftz_f32_slowpath - $__internal_1_$__cuda_sm20_sqrt_rn_f32_slowpath)
$__internal_1_$__cuda_sm20_sqrt_rn_f32_slowpath:
[----:B------:R-:W-:-:S13]  /*5a80*/  LOP3.LUT P0, RZ, R2, 0x7fffffff, RZ, 0xc0, !PT ;  /* 0x7fffffff02ff7812 */ /* 0x000fda000780c0ff */
[----:B------:R-:W-:Y:S01]  /*5a90*/  @!P0 MOV R35, R2 ;  /* 0x0000000200238202 */ /* 0x000fe20000000f00 */
[----:B------:R-:W-:Y:S06]  /*5aa0*/  @!P0 BRA `(.L_x_167) ;  /* 0x0000000000408947 */ /* 0x000fec0003800000 */
[----:B------:R-:W-:-:S13]  /*5ab0*/  FSETP.GEU.FTZ.AND P0, PT, R2, RZ, PT ;  /* 0x000000ff0200720b */ /* 0x000fda0003f1e000 */
[----:B------:R-:W-:Y:S01]  /*5ac0*/  @!P0 MOV R35, 0x7fffffff ;  /* 0x7fffffff00238802 */ /* 0x000fe20000000f00 */
[----:B------:R-:W-:Y:S06]  /*5ad0*/  @!P0 BRA `(.L_x_167) ;  /* 0x0000000000348947 */ /* 0x000fec0003800000 */
[----:B------:R-:W-:-:S13]  /*5ae0*/  FSETP.GTU.FTZ.AND P0, PT, |R2|, +INF , PT ;  /* 0x7f8000000200780b */ /* 0x000fda0003f1c200 */
[----:B------:R-:W-:Y:S01]  /*5af0*/  @P0 FADD.FTZ R35, R2, 1 ;  /* 0x3f80000002230421 */ /* 0x000fe20000010000 */
[----:B------:R-:W-:Y:S06]  /*5b00*/  @P0 BRA `(.L_x_167) ;  /* 0x0000000000280947 */ /* 0x000fec0003800000 */
[----:B------:R-:W-:-:S13]  /*5b10*/  FSETP.NEU.FTZ.AND P0, PT, |R2|, +INF , PT ;  /* 0x7f8000000200780b */ /* 0x000fda0003f1d200 */
[----:B------:R-:W-:Y:S01]  /*5b20*/  @P0 FFMA R40, R2, 1.84467440737095516160e+19, RZ ;  /* 0x5f80000002280823 */ /* 0x000fe200000000ff */
[----:B------:R-:W-:-:S03]  /*5b30*/  @!P0 MOV R35, R2 ;  /* 0x0000000200238202 */ /* 0x000fc60000000f00 */
[----:B------:R-:W0:Y:S02]  /*5b40*/  @P0 MUFU.RSQ R31, R40 ;  /* 0x00000028001f0308 */ /* 0x000e240000001400 */
[----:B0-----:R-:W-:Y:S01]  /*5b50*/  @P0 FMUL.FTZ R33, R40, R31 ;  /* 0x0000001f28210220 */ /* 0x001fe20000410000 */
[----:B------:R-:W-:-:S03]  /*5b60*/  @P0 FMUL.FTZ R31, R31, 0.5 ;  /* 0x3f0000001f1f0820 */ /* 0x000fc60000410000 */
[----:B------:R-:W-:-:S04]  /*5b70*/  @P0 FADD.FTZ R32, -R33, -RZ ;  /* 0x800000ff21200221 */ /* 0x000fc80000010100 */
[----:B------:R-:W-:-:S04]  /*5b80*/  @P0 FFMA R32, R33, R32, R40 ;  /* 0x0000002021200223 */ /* 0x000fc80000000028 */
[----:B------:R-:W-:-:S04]  /*5b90*/  @P0 FFMA R31, R32, R31, R33 ;  /* 0x0000001f201f0223 */ /* 0x000fc80000000021 */
[----:B------:R-:W-:-:S07]  /*5ba0*/  @P0 FMUL.FTZ R35, R31, 2.3283064365386962891e-10 ;  /* 0x2f8000001f230820 */ /* 0x000fce0000410000 */
.L_x_167:
[----:B------:R-:W-:Y:S01]  /*5bb0*/  HFMA2 R33, -RZ, RZ, 0, 0 ;  /* 0x00000000ff217431 */ /* 0x000fe200000001ff */
[----:B------:R-:W-:-:S04]  /*5bc0*/  MOV R32, R0 ;  /* 0x0000000000207202 */ /* 0x000fc80000000f00 */
[----:B------:R-:W-:Y:S05]  /*5bd0*/  RET.REL.NODEC R32 `(update_particles_cuda) ;  /* 0xffffffa420087950 */ /* 0x000fea0003c3ffff */
        .weak           $__internal_2_$__cuda_sm3x_div_rn_noftz_f32_slowpath
        .type           $__internal_2_$__cuda_sm3x_div_rn_noftz_f32_slowpath,@function
        .size           $__internal_2_$__cuda_sm3x_div_rn_noftz_f32_slowpath,(.L_x_255 - $__internal_2_$__cuda_sm3x_div_rn_noftz_f32_slowpath)
$__internal_2_$__cuda_sm3x_div_rn_noftz_f32_slowpath:
[----:B------:R-:W-:Y:S01]  /*5be0*/  SHF.R.U32.HI R31, RZ, 0x17, R0 ;  /* 0x00000017ff1f7819 */ /* 0x000fe20000011600 */
[----:B------:R-:W-:Y:S01]  /*5bf0*/  BSSY.RECONVERGENT B2, `(.L_x_168) ;  /* 0x0000062000027945 */ /* 0x000fe20003800200 */
[----:B------:R-:W-:Y:S02]  /*5c00*/  SHF.R.U32.HI R40, RZ, 0x17, R35 ;  /* 0x00000017ff287819 */ /* 0x000fe40000011623 */
[----:B------:R-:W-:Y:S02]  /*5c10*/  LOP3.LUT R31, R31, 0xff, RZ, 0xc0, !PT ;  /* 0x000000ff1f1f7812 */ /* 0x000fe400078ec0ff */
[----:B------:R-:W-:Y:S02]  /*5c20*/  LOP3.LUT R40, R40, 0xff, RZ, 0xc0, !PT ;  /* 0x000000ff28287812 */ /* 0x000fe400078ec0ff */
[----:B------:R-:W-:Y:S02]  /*5c30*/  IADD3 R33, PT, PT, R31, -0x1, RZ ;  /* 0xffffffff1f217810 */ /* 0x000fe40007ffe0ff */
[----:B------:R-:W-:-:S02]  /*5c40*/  IADD3 R37, PT, PT, R40, -0x1, RZ ;  /* 0xffffffff28257810 */ /* 0x000fc40007ffe0ff */
[----:B------:R-:W-:-:S04]  /*5c50*/  ISETP.GT.U32.AND P0, PT, R33, 0xfd, PT ;  /* 0x000000fd2100780c */ /* 0x000fc80003f04070 */
[----:B------:R-:W-:-:S13]  /*5c60*/  ISETP.GT.U32.OR P0, PT, R37, 0xfd, P0 ;  /* 0x000000fd2500780c */ /* 0x000fda0000704470 */
[----:B------:R-:W-:Y:S01]  /*5c70*/  @!P0 MOV R32, RZ ;  /* 0x000000ff00208202 */ /* 0x000fe20000000f00 */
[----:B------:R-:W-:Y:S06]  /*5c80*/  @!P0 BRA `(.L_x_169) ;  /* 0x00000000005c8947 */ /* 0x000fec0003800000 */
[----:B------:R-:W-:Y:S02]  /*5c90*/  FSETP.GTU.FTZ.AND P0, PT, |R35|, +INF , PT ;  /* 0x7f8000002300780b */ /* 0x000fe40003f1c200 */
[----:B------:R-:W-:-:S04]  /*5ca0*/  FSETP.GTU.FTZ.AND P1, PT, |R0|, +INF , PT ;  /* 0x7f8000000000780b */ /* 0x000fc80003f3c200 */
[----:B------:R-:W-:-:S13]  /*5cb0*/  PLOP3.LUT P0, PT, P0, P1, PT, 0xf8, 0x8f ;  /* 0x00000000008f781c */ /* 0x000fda0000703f70 */
[----:B------:R-:W-:Y:S05]  /*5cc0*/  @P0 BRA `(.L_x_170) ;  /* 0x00000004004c0947 */ /* 0x000fea0003800000 */
[----:B------:R-:W-:-:S13]  /*5cd0*/  LOP3.LUT P0, RZ, R0, 0x7fffffff, R35, 0xc8, !PT ;  /* 0x7fffffff00ff7812 */ /* 0x000fda000780c823 */
[----:B------:R-:W-:Y:S05]  /*5ce0*/  @!P0 BRA `(.L_x_171) ;  /* 0x00000004003c8947 */ /* 0x000fea0003800000 */
[C---:B------:R-:W-:Y:S02]  /*5cf0*/  FSETP.NEU.FTZ.AND P3, PT, |R35|.reuse, +INF , PT ;  /* 0x7f8000002300780b */ /* 0x040fe40003f7d200 */
[----:B------:R-:W-:Y:S02]  /*5d00*/  FSETP.NEU.FTZ.AND P1, PT, |R0|, +INF , PT ;  /* 0x7f8000000000780b */ /* 0x000fe40003f3d200 */
[----:B------:R-:W-:-:S11]  /*5d10*/  FSETP.NEU.FTZ.AND P0, PT, |R35|, +INF , PT ;  /* 0x7f8000002300780b */ /* 0x000fd60003f1d200 */
[----:B------:R-:W-:Y:S05]  /*5d20*/  @!P1 BRA !P3, `(.L_x_171) ;  /* 0x00000004002c9947 */ /* 0x000fea0005800000 */
[----:B------:R-:W-:-:S04]  /*5d30*/  LOP3.LUT P3, RZ, R35, 0x7fffffff, RZ, 0xc0, !PT ;  /* 0x7fffffff23ff7812 */ /* 0x000fc8000786c0ff */
[----:B------:R-:W-:-:S13]  /*5d40*/  PLOP3.LUT P1, PT, P1, P3, PT, 0x2f, 0xf2 ;  /* 0x0000000000f2781c */ /* 0x000fda0000f26577 */
[----:B------:R-:W-:Y:S05]  /*5d50*/  @P1 BRA `(.L_x_172) ;  /* 0x0000000400181947 */ /* 0x000fea0003800000 */
[----:B------:R-:W-:-:S04]  /*5d60*/  LOP3.LUT P1, RZ, R0, 0x7fffffff, RZ, 0xc0, !PT ;  /* 0x7fffffff00ff7812 */ /* 0x000fc8000782c0ff */
[----:B------:R-:W-:-:S13]  /*5d70*/  PLOP3.LUT P0, PT, P0, P1, PT, 0x2f, 0xf2 ;  /* 0x0000000000f2781c */ /* 0x000fda0000702577 */
[----:B------:R-:W-:Y:S05]  /*5d80*/  @P0 BRA `(.L_x_173) ;  /* 0x0000000400000947 */ /* 0x000fea0003800000 */
[----:B------:R-:W-:Y:S02]  /*5d90*/  ISETP.GE.AND P0, PT, R37, RZ, PT ;  /* 0x000000ff2500720c */ /* 0x000fe40003f06270 */
[----:B------:R-:W-:-:S11]  /*5da0*/  ISETP.GE.AND P1, PT, R33, RZ, PT ;  /* 0x000000ff2100720c */ /* 0x000fd60003f26270 */
[----:B------:R-:W-:Y:S01]  /*5db0*/  @P0 MOV R32, RZ ;  /* 0x000000ff00200202 */ /* 0x000fe20000000f00 */
[----:B------:R-:W-:Y:S01]  /*5dc0*/  @!P0 FFMA R35, R35, 1.84467440737095516160e+19, RZ ;  /* 0x5f80000023238823 */ /* 0x000fe200000000ff */
[----:B------:R-:W-:Y:S01]  /*5dd0*/  @!P0 MOV R32, 0xffffffc0 ;  /* 0xffffffc000208802 */ /* 0x000fe20000000f00 */
[----:B------:R-:W-:-:S03]  /*5de0*/  @!P1 FFMA R0, R0, 1.84467440737095516160e+19, RZ ;  /* 0x5f80000000009823 */ /* 0x000fc600000000ff */
[----:B------:R-:W-:-:S07]  /*5df0*/  @!P1 IADD3 R32, PT, PT, R32, 0x40, RZ ;  /* 0x0000004020209810 */ /* 0x000fce0007ffe0ff */
.L_x_169:
[----:B------:R-:W-:Y:S01]  /*5e00*/  LEA R41, R31, 0xc0800000, 0x17 ;  /* 0xc08000001f297811 */ /* 0x000fe200078eb8ff */
[----:B------:R-:W-:Y:S01]  /*5e10*/  BSSY.RECONVERGENT B3, `(.L_x_174) ;  /* 0x0000036000037945 */ /* 0x000fe20003800200 */
[----:B------:R-:W-:Y:S02]  /*5e20*/  IADD3 R40, PT, PT, R40, -0x7f, RZ ;  /* 0xffffff8128287810 */ /* 0x000fe40007ffe0ff */
[----:B------:R-:W-:-:S03]  /*5e30*/  IADD3 R41, PT, PT, -R41, R0, RZ ;  /* 0x0000000029297210 */ /* 0x000fc60007ffe1ff */
[----:B------:R-:W-:Y:S01]  /*5e40*/  IMAD R0, R40, -0x800000, R35 ;  /* 0xff80000028007824 */ /* 0x000fe200078e0223 */
[----:B------:R-:W0:Y:S01]  /*5e50*/  MUFU.RCP R42, R41 ;  /* 0x00000029002a7308 */ /* 0x000e220000001000 */
[----:B------:R-:W-:-:S04]  /*5e60*/  FADD.FTZ R33, -R41, -RZ ;  /* 0x800000ff29217221 */ /* 0x000fc80000010100 */
[----:B0-----:R-:W-:-:S04]  /*5e70*/  FFMA R37, R42, R33, 1 ;  /* 0x3f8000002a257423 */ /* 0x001fc80000000021 */
[----:B------:R-:W-:-:S04]  /*5e80*/  FFMA R37, R42, R37, R42 ;  /* 0x000000252a257223 */ /* 0x000fc8000000002a */
[----:B------:R-:W-:-:S04]  /*5e90*/  FFMA R42, R0, R37, RZ ;  /* 0x00000025002a7223 */ /* 0x000fc800000000ff */
[----:B------:R-:W-:-:S04]  /*5ea0*/  FFMA R35, R33, R42, R0 ;  /* 0x0000002a21237223 */ /* 0x000fc80000000000 */
[----:B------:R-:W-:Y:S01]  /*5eb0*/  FFMA R42, R37, R35, R42 ;  /* 0x00000023252a7223 */ /* 0x000fe2000000002a */
[----:B------:R-:W-:-:S03]  /*5ec0*/  IADD3 R35, PT, PT, R40, 0x7f, -R31 ;  /* 0x0000007f28237810 */ /* 0x000fc60007ffe81f */
[----:B------:R-:W-:Y:S01]  /*5ed0*/  FFMA R33, R33, R42, R0 ;  /* 0x0000002a21217223 */ /* 0x000fe20000000000 */
[----:B------:R-:W-:-:S03]  /*5ee0*/  IADD3 R35, PT, PT, R35, R32, RZ ;  /* 0x0000002023237210 */ /* 0x000fc60007ffe0ff */
[----:B------:R-:W-:-:S05]  /*5ef0*/  FFMA R0, R37, R33, R42 ;  /* 0x0000002125007223 */ /* 0x000fca000000002a */
[----:B------:R-:W-:-:S04]  /*5f00*/  SHF.R.U32.HI R31, RZ, 0x17, R0 ;  /* 0x00000017ff1f7819 */ /* 0x000fc80000011600 */
[----:B------:R-:W-:-:S04]  /*5f10*/  LOP3.LUT R32, R31, 0xff, RZ, 0xc0, !PT ;  /* 0x000000ff1f207812 */ /* 0x000fc800078ec0ff */
[----:B------:R-:W-:-:S04]  /*5f20*/  IADD3 R31, PT, PT, R32, R35, RZ ;  /* 0x00000023201f7210 */ /* 0x000fc80007ffe0ff */
[----:B------:R-:W-:-:S04]  /*5f30*/  IADD3 R32, PT, PT, R31, -0x1, RZ ;  /* 0xffffffff1f207810 */ /* 0x000fc80007ffe0ff */
[----:B------:R-:W-:-:S13]  /*5f40*/  ISETP.GE.U32.AND P0, PT, R32, 0xfe, PT ;  /* 0x000000fe2000780c */ /* 0x000fda0003f06070 */
[----:B------:R-:W-:Y:S05]  /*5f50*/  @!P0 BRA `(.L_x_175) ;  /* 0x0000000000808947 */ /* 0x000fea0003800000 */
[----:B------:R-:W-:-:S13]  /*5f60*/  ISETP.GT.AND P0, PT, R31, 0xfe, PT ;  /* 0x000000fe1f00780c */ /* 0x000fda0003f04270 */
[----:B------:R-:W-:Y:S05]  /*5f70*/  @P0 BRA `(.L_x_176) ;  /* 0x00000000006c0947 */ /* 0x000fea0003800000 */
[----:B------:R-:W-:-:S13]  /*5f80*/  ISETP.GE.AND P0, PT, R31, 0x1, PT ;  /* 0x000000011f00780c */ /* 0x000fda0003f06270 */
[----:B------:R-:W-:Y:S05]  /*5f90*/  @P0 BRA `(.L_x_177) ;  /* 0x0000000000740947 */ /* 0x000fea0003800000 */
[----:B------:R-:W-:Y:S02]  /*5fa0*/  ISETP.GE.AND P0, PT, R31, -0x18, PT ;  /* 0xffffffe81f00780c */ /* 0x000fe40003f06270 */
[----:B------:R-:W-:-:S11]  /*5fb0*/  LOP3.LUT R0, R0, 0x80000000, RZ, 0xc0, !PT ;  /* 0x8000000000007812 */ /* 0x000fd600078ec0ff */
[----:B------:R-:W-:Y:S05]  /*5fc0*/  @!P0 BRA `(.L_x_177) ;  /* 0x0000000000688947 */ /* 0x000fea0003800000 */
[CCC-:B------:R-:W-:Y:S01]  /*5fd0*/  FFMA.RZ R32, R37.reuse, R33.reuse, R42.reuse ;  /* 0x0000002125207223 */ /* 0x1c0fe2000000c02a */
[CCC-:B------:R-:W-:Y:S01]  /*5fe0*/  FFMA.RP R35, R37.reuse, R33.reuse, R42.reuse ;  /* 0x0000002125237223 */ /* 0x1c0fe2000000802a */
[----:B------:R-:W-:Y:S01]  /*5ff0*/  FFMA.RM R42, R37, R33, R42 ;  /* 0x00000021252a7223 */ /* 0x000fe2000000402a */
[C---:B------:R-:W-:Y:S02]  /*6000*/  IADD3 R33, PT, PT, R31.reuse, 0x20, RZ ;  /* 0x000000201f217810 */ /* 0x040fe40007ffe0ff */
[----:B------:R-:W-:Y:S02]  /*6010*/  LOP3.LUT R32, R32, 0x7fffff, RZ, 0xc0, !PT ;  /* 0x007fffff20207812 */ /* 0x000fe400078ec0ff */
[C---:B------:R-:W-:Y:S02]  /*6020*/  ISETP.NE.AND P3, PT, R31.reuse, RZ, PT ;  /* 0x000000ff1f00720c */ /* 0x040fe40003f65270 */
[----:B------:R-:W-:Y:S02]  /*6030*/  LOP3.LUT R32, R32, 0x800000, RZ, 0xfc, !PT ;  /* 0x0080000020207812 */ /* 0x000fe400078efcff */
[----:B------:R-:W-:-:S02]  /*6040*/  ISETP.NE.AND P1, PT, R31, RZ, PT ;  /* 0x000000ff1f00720c */ /* 0x000fc40003f25270 */
[----:B------:R-:W-:Y:S02]  /*6050*/  IADD3 R31, PT, PT, -R31, RZ, RZ ;  /* 0x000000ff1f1f7210 */ /* 0x000fe40007ffe1ff */
[----:B------:R-:W-:Y:S02]  /*6060*/  SHF.L.U32 R33, R32, R33, RZ ;  /* 0x0000002120217219 */ /* 0x000fe400000006ff */
[----:B------:R-:W-:Y:S02]  /*6070*/  FSETP.NEU.FTZ.AND P0, PT, R35, R42, PT ;  /* 0x0000002a2300720b */ /* 0x000fe40003f1d000 */
[----:B------:R-:W-:Y:S02]  /*6080*/  SEL R31, R31, RZ, P3 ;  /* 0x000000ff1f1f7207 */ /* 0x000fe40001800000 */
[----:B------:R-:W-:Y:S02]  /*6090*/  ISETP.NE.AND P1, PT, R33, RZ, P1 ;  /* 0x000000ff2100720c */ /* 0x000fe40000f25270 */
[----:B------:R-:W-:-:S02]  /*60a0*/  SHF.R.U32.HI R40, RZ, R31, R32 ;  /* 0x0000001fff287219 */ /* 0x000fc40000011620 */
[----:B------:R-:W-:Y:S02]  /*60b0*/  PLOP3.LUT P0, PT, P0, P1, PT, 0xf8, 0x8f ;  /* 0x00000000008f781c */ /* 0x000fe40000703f70 */
[----:B------:R-:W-:Y:S02]  /*60c0*/  SHF.R.U32.HI R32, RZ, 0x1, R40 ;  /* 0x00000001ff207819 */ /* 0x000fe40000011628 */
[----:B------:R-:W-:-:S04]  /*60d0*/  SEL R31, RZ, 0x1, !P0 ;  /* 0x00000001ff1f7807 */ /* 0x000fc80004000000 */
[----:B------:R-:W-:-:S04]  /*60e0*/  LOP3.LUT R31, R31, 0x1, R32, 0xf8, !PT ;  /* 0x000000011f1f7812 */ /* 0x000fc800078ef820 */
[----:B------:R-:W-:-:S04]  /*60f0*/  LOP3.LUT R31, R31, R40, RZ, 0xc0, !PT ;  /* 0x000000281f1f7212 */ /* 0x000fc800078ec0ff */
[----:B------:R-:W-:-:S04]  /*6100*/  IADD3 R31, PT, PT, R32, R31, RZ ;  /* 0x0000001f201f7210 */ /* 0x000fc80007ffe0ff */
[----:B------:R-:W-:Y:S01]  /*6110*/  LOP3.LUT R0, R31, R0, RZ, 0xfc, !PT ;  /* 0x000000001f007212 */ /* 0x000fe200078efcff */
[----:B------:R-:W-:Y:S06]  /*6120*/  BRA `(.L_x_177) ;  /* 0x0000000000107947 */ /* 0x000fec0003800000 */
.L_x_176:
[----:B------:R-:W-:-:S04]  /*6130*/  LOP3.LUT R0, R0, 0x80000000, RZ, 0xc0, !PT ;  /* 0x8000000000007812 */ /* 0x000fc800078ec0ff */
[----:B------:R-:W-:Y:S01]  /*6140*/  LOP3.LUT R0, R0, 0x7f800000, RZ, 0xfc, !PT ;  /* 0x7f80000000007812 */ /* 0x000fe200078efcff */
[----:B------:R-:W-:Y:S06]  /*6150*/  BRA `(.L_x_177) ;  /* 0x0000000000047947 */ /* 0x000fec0003800000 */
.L_x_175:
[----:B------:R-:W-:-:S07]  /*6160*/  LEA R0, R35, R0, 0x17 ;  /* 0x0000000023007211 */ /* 0x000fce00078eb8ff */
.L_x_177:
[----:B------:R-:W-:Y:S05]  /*6170*/  BSYNC.RECONVERGENT B3 ;  /* 0x0000000000037941 */ /* 0x000fea0003800200 */
.L_x_174:
[----:B------:R-:W-:Y:S05]  /*6180*/  BRA `(.L_x_178) ;  /* 0x0000000000207947 */ /* 0x000fea0003800000 */
.L_x_173:
[----:B------:R-:W-:-:S04]  /*6190*/  LOP3.LUT R0, R0, 0x80000000, R35, 0x48, !PT ;  /* 0x8000000000007812 */ /* 0x000fc800078e4823 */
[----:B------:R-:W-:Y:S01]  /*61a0*/  LOP3.LUT R0, R0, 0x7f800000, RZ, 0xfc, !PT ;  /* 0x7f80000000007812 */ /* 0x000fe200078efcff */
[----:B------:R-:W-:Y:S06]  /*61b0*/  BRA `(.L_x_178) ;  /* 0x0000000000147947 */ /* 0x000fec0003800000 */
.L_x_172:
[----:B------:R-:W-:Y:S01]  /*61c0*/  LOP3.LUT R0, R0, 0x80000000, R35, 0x48, !PT ;  /* 0x8000000000007812 */ /* 0x000fe200078e4823 */
[----:B------:R-:W-:Y:S06]  /*61d0*/  BRA `(.L_x_178) ;  /* 0x00000000000c7947 */ /* 0x000fec0003800000 */
.L_x_171:
[----:B------:R-:W0:Y:S01]  /*61e0*/  MUFU.RSQ R0, -QNAN ;  /* 0xffc0000000007908 */ /* 0x000e220000001400 */
[----:B------:R-:W-:Y:S05]  /*61f0*/  BRA `(.L_x_178) ;  /* 0x0000000000047947 */ /* 0x000fea0003800000 */
.L_x_170:
[----:B------:R-:W-:-:S07]  /*6200*/  FADD.FTZ R0, R35, R0 ;  /* 0x0000000023007221 */ /* 0x000fce0000010000 */
.L_x_178:
[----:B------:R-:W-:Y:S05]  /*6210*/  BSYNC.RECONVERGENT B2 ;  /* 0x0000000000027941 */ /* 0x000fea0003800200 */
.L_x_168:
[----:B------:R-:W-:Y:S01]  /*6220*/  HFMA2 R33, -RZ, RZ, 0, 0 ;  /* 0x00000000ff217431 */ /* 0x000fe200000001ff */
[----:B------:R-:W-:-:S04]  /*6230*/  MOV R32, R2 ;  /* 0x0000000200207202 */ /* 0x000fc80000000f00 */
[----:B0-----:R-:W-:Y:S05]  /*6240*/  RET.REL.NODEC R32 `(update_particles_cuda) ;  /* 0xffffff9c206c7950 */ /* 0x001fea0003c3ffff */
.L_x_179:
[----:B------:R-:W-:-:S00]  /*6250*/  BRA `(.L_x_179) ;  /* 0xfffffffc00fc7947 */ /* 0x000fc0000383ffff */
[----:B------:R-:W-:-:S00]  /*6260*/  NOP ;  /* 0x0000000000007918 */ /* 0x000fc00000000000 */
        /* <DEDUP_REMOVED lines=9> */
.L_x_255:


//--------------------- .text.compute_electric_field_from_potential --------------------------
	.section	.text.compute_electric_field_from_potential,"ax",@progbits
	.align	128
        .global         compute_electric_field_from_potential
        .type           compute_electric_field_from_potential,@function
        .size           compute_electric_field_from_potential,(.L_x_256 - compute_electric_field_from_potential)
        .other          compute_electric_field_from_potential,@"STO_CUDA_ENTRY STV_DEFAULT"
compute_electric_field_from_potential:
.text.compute_electric_field_from_potential:
[----:B------:R-:W-:Y:S01]  /*0000*/  LDC R1, c[0x0][0x37c] ;  /* 0x0000df00ff017b82 */ /* 0x000fe20000000800 */
[----:B------:R-:W0:Y:S07]  /*0010*/  S2R R3, SR_TID.X ;  /* 0x0000000000037919 */ /* 0x000e2e0000002100 */
[----:B------:R-:W1:Y:S01]  /*0020*/  LDC.64 R12, c[0x0][0x390] ;  /* 0x0000e400ff0c7b82 */ /* 0x000e620000000a00 */
[----:B------:R-:W2:Y:S07]  /*0030*/  LDCU UR5, c[0x0][0x398] ;  /* 0x00007300ff0577ac */ /* 0x000eae0008000800 */
[----:B------:R-:W0:Y:S08]  /*0040*/  S2UR UR4, SR_CTAID.X ;  /* 0x00000000000479c3 */ /* 0x000e300000002500 */
[----:B------:R-:W0:Y:S01]  /*0050*/  LDC R2, c[0x0][0x360] ;  /* 0x0000d800ff027b82 */ /* 0x000e220000000800 */
[----:B-1----:R-:W-:-:S02]  /*0060*/  IMAD R7, R13, R12, RZ ;  /* 0x0000000c0d077224 */ /* 0x002fc400078e02ff */
[----:B0-----:R-:W-:Y:S02]  /*0070*/  IMAD R2, R2, UR4, R3 ;  /* 0x0000000402027c24 */ /* 0x001fe4000f8e0203 */
[----:B--2---:R-:W-:-:S05]  /*0080*/  IMAD R3, R7, UR5, RZ ;  /* 0x0000000507037c24 */ /* 0x004fca000f8e02ff */
[----:B------:R-:W-:-:S13]  /*0090*/  ISETP.GE.AND P0, PT, R2, R3, PT ;  /* 0x000000030200720c */ /* 0x000fda0003f06270 */
[----:B------:R-:W-:Y:S05]  /*00a0*/  @P0 EXIT ;  /* 0x000000000000094d */ /* 0x000fea0003800000 */
[-C--:B------:R-:W-:Y:S01]  /*00b0*/  IABS R9, R7.reuse ;  /* 0x0000000700097213 */ /* 0x080fe20000000000 */
[----:B------:R-:W0:Y:S01]  /*00c0*/  LDC.64 R14, c[0x0][0x380] ;  /* 0x0000e000ff0e7b82 */ /* 0x000e220000000a00 */
[----:B------:R-:W-:Y:S01]  /*00d0*/  IABS R0, R12 ;  /* 0x0000000c00007213 */ /* 0x000fe20000000000 */
[----:B------:R-:W1:Y:S01]  /*00e0*/  LDCU.64 UR6, c[0x0][0x358] ;  /* 0x00006b00ff0677ac */ /* 0x000e620008000a00 */
[----:B------:R-:W2:Y:S01]  /*00f0*/  I2F.RP R3, R9 ;  /* 0x0000000900037306 */ /* 0x000ea20000209400 */
[----:B------:R-:W-:Y:S01]  /*0100*/  IABS R10, R7 ;  /* 0x00000007000a7213 */ /* 0x000fe20000000000 */
[----:B------:R-:W-:Y:S01]  /*0110*/  BSSY.RECONVERGENT B2, `(.L_x_180) ;  /* 0x0000090000027945 */ /* 0x000fe20003800200 */
[----:B------:R-:W-:-:S05]  /*0120*/  ISETP.GE.AND P3, PT, R2, RZ, PT ;  /* 0x000000ff0200720c */ /* 0x000fca0003f66270 */
[----:B------:R-:W3:Y:S08]  /*0130*/  I2F.RP R8, R0 ;  /* 0x0000000000087306 */ /* 0x000ef00000209400 */
[----:B--2---:R-:W2:Y:S08]  /*0140*/  MUFU.RCP R3, R3 ;  /* 0x0000000300037308 */ /* 0x004eb00000001000 */
[----:B---3--:R-:W-:Y:S01]  /*0150*/  MUFU.RCP R8, R8 ;  /* 0x0000000800087308 */ /* 0x008fe20000001000 */
[----:B--2---:R-:W-:-:S02]  /*0160*/  IADD3 R4, PT, PT, R3, 0xffffffe, RZ ;  /* 0x0ffffffe03047810 */ /* 0x004fc40007ffe0ff */
[----:B------:R-:W-:-:S05]  /*0170*/  IABS R3, R2 ;  /* 0x0000000200037213 */ /* 0x000fca0000000000 */
[----:B------:R2:W3:Y:S02]  /*0180*/  F2I.FTZ.U32.TRUNC.NTZ R5, R4 ;  /* 0x0000000400057305 */ /* 0x0004e4000021f000 */
[----:B--2---:R-:W-:Y:S01]  /*0190*/  HFMA2 R4, -RZ, RZ, 0, 0 ;  /* 0x00000000ff047431 */ /* 0x004fe200000001ff */
[----:B---3--:R-:W-:-:S05]  /*01a0*/  IADD3 R6, PT, PT, RZ, -R5, RZ ;  /* 0x80000005ff067210 */ /* 0x008fca0007ffe0ff */
[----:B------:R-:W-:-:S04]  /*01b0*/  IMAD R11, R6, R9, RZ ;  /* 0x00000009060b7224 */ /* 0x000fc800078e02ff */
[----:B------:R-:W-:Y:S01]  /*01c0*/  IMAD.HI.U32 R6, R5, R11, R4 ;  /* 0x0000000b05067227 */ /* 0x000fe200078e0004 */
[----:B------:R-:W-:-:S03]  /*01d0*/  IADD3 R5, PT, PT, R8, 0xffffffe, RZ ;  /* 0x0ffffffe08057810 */ /* 0x000fc60007ffe0ff */
[----:B------:R-:W-:Y:S02]  /*01e0*/  IMAD.MOV R4, RZ, RZ, -R10 ;  /* 0x000000ffff047224 */ /* 0x000fe400078e0a0a */
[----:B------:R-:W-:Y:S01]  /*01f0*/  IMAD.HI.U32 R6, R6, R3, RZ ;  /* 0x0000000306067227 */ /* 0x000fe200078e00ff */
[----:B------:R-:W2:Y:S03]  /*0200*/  F2I.FTZ.U32.TRUNC.NTZ R5, R5 ;  /* 0x0000000500057305 */ /* 0x000ea6000021f000 */
[----:B------:R-:W-:-:S05]  /*0210*/  IMAD R4, R6, R4, R3 ;  /* 0x0000000406047224 */ /* 0x000fca00078e0203 */
[----:B------:R-:W-:-:S13]  /*0220*/  ISETP.GT.U32.AND P1, PT, R9, R4, PT ;  /* 0x000000040900720c */ /* 0x000fda0003f24070 */
[-C--:B------:R-:W-:Y:S01]  /*0230*/  @!P1 IADD3 R4, PT, PT, R4, -R9.reuse, RZ ;  /* 0x8000000904049210 */ /* 0x080fe20007ffe0ff */
[----:B------:R-:W-:Y:S01]  /*0240*/  @!P1 VIADD R6, R6, 0x1 ;  /* 0x0000000106069836 */ /* 0x000fe20000000000 */
[----:B------:R-:W-:Y:S02]  /*0250*/  ISETP.NE.AND P1, PT, R7, RZ, PT ;  /* 0x000000ff0700720c */ /* 0x000fe40003f25270 */
[----:B------:R-:W-:Y:S02]  /*0260*/  ISETP.GE.U32.AND P0, PT, R4, R9, PT ;  /* 0x000000090400720c */ /* 0x000fe40003f06070 */
[----:B------:R-:W-:Y:S02]  /*0270*/  LOP3.LUT R4, R2, R7, RZ, 0x3c, !PT ;  /* 0x0000000702047212 */ /* 0x000fe400078e3cff */
[----:B--2---:R-:W-:Y:S02]  /*0280*/  IADD3 R9, PT, PT, RZ, -R5, RZ ;  /* 0x80000005ff097210 */ /* 0x004fe40007ffe0ff */
[----:B------:R-:W-:Y:S01]  /*0290*/  ISETP.GE.AND P2, PT, R4, RZ, PT ;  /* 0x000000ff0400720c */ /* 0x000fe20003f46270 */
[----:B------:R-:W-:-:S02]  /*02a0*/  IMAD.MOV.U32 R4, RZ, RZ, RZ ;  /* 0x000000ffff047224 */ /* 0x000fc400078e00ff */
[----:B------:R-:W-:-:S04]  /*02b0*/  IMAD R9, R9, R0, RZ ;  /* 0x0000000009097224 */ /* 0x000fc800078e02ff */
[----:B------:R-:W-:Y:S01]  /*02c0*/  @P0 IADD3 R6, PT, PT, R6, 0x1, RZ ;  /* 0x0000000106060810 */ /* 0x000fe20007ffe0ff */
[----:B------:R-:W-:-:S05]  /*02d0*/  IMAD.HI.U32 R4, R5, R9, R4 ;  /* 0x0000000905047227 */ /* 0x000fca00078e0004 */
[----:B------:R-:W-:Y:S01]  /*02e0*/  @!P2 IADD3 R6, PT, PT, -R6, RZ, RZ ;  /* 0x000000ff0606a210 */ /* 0x000fe20007ffe1ff */
[----:B------:R-:W-:Y:S01]  /*02f0*/  IMAD.HI.U32 R8, R4, R3, RZ ;  /* 0x0000000304087227 */ /* 0x000fe200078e00ff */
[----:B------:R-:W-:Y:S02]  /*0300*/  @!P1 LOP3.LUT R6, RZ, R7, RZ, 0x33, !PT ;  /* 0x00000007ff069212 */ /* 0x000fe400078e33ff */
[----:B------:R-:W-:Y:S02]  /*0310*/  ISETP.NE.AND P2, PT, R12, RZ, PT ;  /* 0x000000ff0c00720c */ /* 0x000fe40003f45270 */
[----:B------:R-:W-:Y:S02]  /*0320*/  IADD3 R5, PT, PT, -R6, RZ, RZ ;  /* 0x000000ff06057210 */ /* 0x000fe40007ffe1ff */
[----:B------:R-:W-:-:S03]  /*0330*/  IADD3 R8, PT, PT, -R8, RZ, RZ ;  /* 0x000000ff08087210 */ /* 0x000fc60007ffe1ff */
[----:B------:R-:W-:Y:S02]  /*0340*/  IMAD R5, R7, R5, R2 ;  /* 0x0000000507057224 */ /* 0x000fe400078e0202 */
[----:B------:R-:W-:-:S03]  /*0350*/  IMAD R9, R0, R8, R3 ;  /* 0x0000000800097224 */ /* 0x000fc600078e0203 */
[----:B------:R-:W-:Y:S02]  /*0360*/  IABS R11, R5 ;  /* 0x00000005000b7213 */ /* 0x000fe40000000000 */
[----:B------:R-:W-:Y:S02]  /*0370*/  ISETP.GT.U32.AND P0, PT, R0, R9, PT ;  /* 0x000000090000720c */ /* 0x000fe40003f04070 */
[----:B------:R-:W-:Y:S01]  /*0380*/  LOP3.LUT R5, R5, R12, RZ, 0x3c, !PT ;  /* 0x0000000c05057212 */ /* 0x000fe200078e3cff */
[----:B------:R-:W-:-:S05]  /*0390*/  IMAD.HI.U32 R4, R4, R11, RZ ;  /* 0x0000000b04047227 */ /* 0x000fca00078e00ff */
[----:B------:R-:W-:-:S05]  /*03a0*/  IADD3 R3, PT, PT, -R4, RZ, RZ ;  /* 0x000000ff04037210 */ /* 0x000fca0007ffe1ff */
[----:B------:R-:W-:Y:S02]  /*03b0*/  IMAD R3, R0, R3, R11 ;  /* 0x0000000300037224 */ /* 0x000fe400078e020b */
[----:B------:R-:W-:-:S03]  /*03c0*/  @!P0 IMAD.IADD R9, R9, 0x1, -R0 ;  /* 0x0000000109098824 */ /* 0x000fc600078e0a00 */
[C---:B------:R-:W-:Y:S02]  /*03d0*/  ISETP.GT.U32.AND P0, PT, R0.reuse, R3, PT ;  /* 0x000000030000720c */ /* 0x040fe40003f04070 */
[----:B------:R-:W-:-:S11]  /*03e0*/  ISETP.GT.U32.AND P1, PT, R0, R9, PT ;  /* 0x000000090000720c */ /* 0x000fd60003f24070 */
[-C--:B------:R-:W-:Y:S01]  /*03f0*/  @!P0 IADD3 R3, PT, PT, R3, -R0.reuse, RZ ;  /* 0x8000000003038210 */ /* 0x080fe20007ffe0ff */
[----:B------:R-:W-:Y:S01]  /*0400*/  @!P0 VIADD R4, R4, 0x1 ;  /* 0x0000000104048836 */ /* 0x000fe20000000000 */
[-C--:B------:R-:W-:Y:S02]  /*0410*/  @!P1 IADD3 R9, PT, PT, R9, -R0.reuse, RZ ;  /* 0x8000000009099210 */ /* 0x080fe40007ffe0ff */
[----:B------:R-:W-:Y:S02]  /*0420*/  ISETP.GE.U32.AND P4, PT, R3, R0, PT ;  /* 0x000000000300720c */ /* 0x000fe40003f86070 */
[----:B------:R-:W-:Y:S02]  /*0430*/  LOP3.LUT R3, RZ, R12, RZ, 0x33, !PT ;  /* 0x0000000cff037212 */ /* 0x000fe400078e33ff */
[----:B------:R-:W-:Y:S02]  /*0440*/  @!P3 IADD3 R9, PT, PT, -R9, RZ, RZ ;  /* 0x000000ff0909b210 */ /* 0x000fe40007ffe1ff */
[----:B------:R-:W-:-:S02]  /*0450*/  IADD3 R0, PT, PT, R12, -0x1, RZ ;  /* 0xffffffff0c007810 */ /* 0x000fc40007ffe0ff */
[----:B------:R-:W-:Y:S02]  /*0460*/  SEL R9, R3, R9, !P2 ;  /* 0x0000000903097207 */ /* 0x000fe40005000000 */
[----:B------:R-:W-:Y:S02]  /*0470*/  ISETP.GE.AND P1, PT, R5, RZ, PT ;  /* 0x000000ff0500720c */ /* 0x000fe40003f26270 */
[C---:B------:R-:W-:Y:S02]  /*0480*/  ISETP.GE.AND P0, PT, R9.reuse, R0, PT ;  /* 0x000000000900720c */ /* 0x040fe40003f06270 */
[----:B------:R-:W-:Y:S02]  /*0490*/  @P4 IADD3 R4, PT, PT, R4, 0x1, RZ ;  /* 0x0000000104044810 */ /* 0x000fe40007ffe0ff */
[----:B------:R-:W-:-:S07]  /*04a0*/  ISETP.LT.OR P0, PT, R9, 0x1, P0 ;  /* 0x000000010900780c */ /* 0x000fce0000701670 */
[----:B------:R-:W-:-:S04]  /*04b0*/  @!P1 IADD3 R4, PT, PT, -R4, RZ, RZ ;  /* 0x000000ff04049210 */ /* 0x000fc80007ffe1ff */
[----:B------:R-:W-:Y:S01]  /*04c0*/  SEL R8, R3, R4, !P2 ;  /* 0x0000000403087207 */ /* 0x000fe20005000000 */
[----:B0-----:R-:W-:Y:S01]  /*04d0*/  IMAD.WIDE R4, R2, 0x4, R14 ;  /* 0x0000000402047825 */ /* 0x001fe200078e020e */
[----:B-1----:R-:W-:Y:S06]  /*04e0*/  @P0 BRA `(.L_x_181) ;  /* 0x0000000000740947 */ /* 0x002fec0003800000 */
[----:B------:R-:W0:Y:S01]  /*04f0*/  LDCU.64 UR4, c[0x0][0x380] ;  /* 0x00007000ff0477ac */ /* 0x000e220008000a00 */
[----:B------:R-:W-:-:S04]  /*0500*/  IMAD R13, R6, R13, R8 ;  /* 0x0000000d060d7224 */ /* 0x000fc800078e0208 */
[----:B------:R-:W-:Y:S02]  /*0510*/  IMAD R12, R13, R12, RZ ;  /* 0x0000000c0d0c7224 */ /* 0x000fe400078e02ff */
[----:B------:R-:W1:Y:S03]  /*0520*/  LDC R13, c[0x0][0x39c] ;  /* 0x0000e700ff0d7b82 */ /* 0x000e660000000800 */
[----:B------:R-:W-:-:S04]  /*0530*/  IADD3 R0, P0, PT, R9, R12, RZ ;  /* 0x0000000c09007210 */ /* 0x000fc80007f1e0ff */
[----:B------:R-:W-:Y:S02]  /*0540*/  LEA.HI.X.SX32 R3, R12, RZ, 0x1, P0 ;  /* 0x000000ff0c037211 */ /* 0x000fe400000f0eff */
[----:B0-----:R-:W-:-:S04]  /*0550*/  LEA R10, P0, R0, UR4, 0x2 ;  /* 0x00000004000a7c11 */ /* 0x001fc8000f8010ff */
[----:B------:R-:W-:-:S05]  /*0560*/  LEA.HI.X R11, R0, UR5, R3, 0x2, P0 ;  /* 0x00000005000b7c11 */ /* 0x000fca00080f1403 */
[----:B------:R-:W2:Y:S04]  /*0570*/  LDG.E R0, desc[UR6][R10.64+0x4] ;  /* 0x000004060a007981 */ /* 0x000ea8000c1e1900 */
[----:B------:R-:W2:Y:S01]  /*0580*/  LDG.E R3, desc[UR6][R10.64+-0x4] ;  /* 0xfffffc060a037981 */ /* 0x000ea2000c1e1900 */
[----:B-1----:R-:W-:Y:S01]  /*0590*/  FADD R13, R13, R13 ;  /* 0x0000000d0d0d7221 */ /* 0x002fe20000000000 */
[----:B------:R-:W-:Y:S03]  /*05a0*/  BSSY.RECONVERGENT B3, `(.L_x_182) ;  /* 0x000000f000037945 */ /* 0x000fe60003800200 */
[----:B------:R-:W0:Y:S02]  /*05b0*/  MUFU.RCP R12, R13 ;  /* 0x0000000d000c7308 */ /* 0x000e240000001000 */
[----:B0-----:R-:W-:-:S04]  /*05c0*/  FFMA R15, -R13, R12, 1 ;  /* 0x3f8000000d0f7423 */ /* 0x001fc8000000010c */
[----:B------:R-:W-:Y:S01]  /*05d0*/  FFMA R15, R12, R15, R12 ;  /* 0x0000000f0c0f7223 */ /* 0x000fe2000000000c */
[----:B--2---:R-:W-:-:S04]  /*05e0*/  FADD R0, R0, -R3 ;  /* 0x8000000300007221 */ /* 0x004fc80000000000 */
[----:B------:R-:W0:Y:S01]  /*05f0*/  FCHK P0, -R0, R13 ;  /* 0x0000000d00007302 */ /* 0x000e220000000100 */
[----:B------:R-:W-:-:S04]  /*0600*/  FFMA R12, -R0, R15, RZ ;  /* 0x0000000f000c7223 */ /* 0x000fc800000001ff */
[----:B------:R-:W-:-:S04]  /*0610*/  FFMA R3, -R13, R12, -R0 ;  /* 0x0000000c0d037223 */ /* 0x000fc80000000900 */
[----:B------:R-:W-:Y:S01]  /*0620*/  FFMA R3, R15, R3, R12 ;  /* 0x000000030f037223 */ /* 0x000fe2000000000c */
[----:B0-----:R-:W-:Y:S06]  /*0630*/  @!P0 BRA `(.L_x_183) ;  /* 0x0000000000148947 */ /* 0x001fec0003800000 */
[----:B------:R-:W-:Y:S01]  /*0640*/  FADD R0, -R0, -RZ ;  /* 0x800000ff00007221 */ /* 0x000fe20000000100 */
[----:B------:R-:W-:Y:S01]  /*0650*/  IMAD.MOV.U32 R3, RZ, RZ, R13 ;  /* 0x000000ffff037224 */ /* 0x000fe200078e000d */
[----:B------:R-:W-:-:S07]  /*0660*/  MOV R12, 0x680 ;  /* 0x00000680000c7802 */ /* 0x000fce0000000f00 */
[----:B------:R-:W-:Y:S05]  /*0670*/  CALL.REL.NOINC `($__internal_3_$__cuda_sm3x_div_rn_noftz_f32_slowpath) ;  /* 0x0000000c00fc7944 */ /* 0x000fea0003c00000 */
[----:B------:R-:W-:-:S07]  /*0680*/  MOV R3, R0 ;  /* 0x0000000000037202 */ /* 0x000fce0000000f00 */
.L_x_183:
[----:B------:R-:W-:Y:S05]  /*0690*/  BSYNC.RECONVERGENT B3 ;  /* 0x0000000000037941 */ /* 0x000fea0003800200 */
.L_x_182:
[----:B------:R-:W-:Y:S01]  /*06a0*/  MOV R10, R3 ;  /* 0x00000003000a7202 */ /* 0x000fe20000000f00 */
[----:B------:R-:W-:Y:S06]  /*06b0*/  BRA `(.L_x_184) ;  /* 0x0000000000d47947 */ /* 0x000fec0003800000 */
.L_x_181:
[----:B------:R-:W-:-:S13]  /*06c0*/  ISETP.NE.AND P0, PT, R9, RZ, PT ;  /* 0x000000ff0900720c */ /* 0x000fda0003f05270 */
[----:B------:R-:W-:Y:S05]  /*06d0*/  @P0 BRA `(.L_x_185) ;  /* 0x0000000000600947 */ /* 0x000fea0003800000 */
[----:B------:R-:W-:Y:S01]  /*06e0*/  IMAD R13, R6, R13, R8 ;  /* 0x0000000d060d7224 */ /* 0x000fe200078e0208 */
[----:B------:R-:W2:Y:S03]  /*06f0*/  LDG.E R3, desc[UR6][R4.64] ;  /* 0x0000000604037981 */ /* 0x000ea6000c1e1900 */
[----:B------:R-:W-:-:S04]  /*0700*/  IMAD R13, R13, R12, RZ ;  /* 0x0000000c0d0d7224 */ /* 0x000fc800078e02ff */
[----:B------:R-:W-:Y:S02]  /*0710*/  IMAD.WIDE R14, R13, 0x4, R14 ;  /* 0x000000040d0e7825 */ /* 0x000fe400078e020e */
[----:B------:R-:W0:Y:S03]  /*0720*/  LDC R13, c[0x0][0x39c] ;  /* 0x0000e700ff0d7b82 */ /* 0x000e260000000800 */
[----:B------:R-:W2:Y:S01]  /*0730*/  LDG.E R0, desc[UR6][R14.64+0x4] ;  /* 0x000004060e007981 */ /* 0x000ea2000c1e1900 */
[----:B0-----:R-:W0:Y:S01]  /*0740*/  MUFU.RCP R10, R13 ;  /* 0x0000000d000a7308 */ /* 0x001e220000001000 */
[----:B------:R-:W-:Y:S01]  /*0750*/  BSSY.RECONVERGENT B3, `(.L_x_186) ;  /* 0x000000f000037945 */ /* 0x000fe20003800200 */
[----:B0-----:R-:W-:-:S04]  /*0760*/  FFMA R11, R10, -R13, 1 ;  /* 0x3f8000000a0b7423 */ /* 0x001fc8000000080d */
[----:B------:R-:W-:Y:S01]  /*0770*/  FFMA R11, R10, R11, R10 ;  /* 0x0000000b0a0b7223 */ /* 0x000fe2000000000a */
[----:B--2---:R-:W-:-:S04]  /*0780*/  FADD R0, R0, -R3 ;  /* 0x8000000300007221 */ /* 0x004fc80000000000 */
[----:B------:R-:W0:Y:S01]  /*0790*/  FCHK P0, -R0, R13 ;  /* 0x0000000d00007302 */ /* 0x000e220000000100 */
[----:B------:R-:W-:-:S04]  /*07a0*/  FFMA R3, -R0, R11, RZ ;  /* 0x0000000b00037223 */ /* 0x000fc800000001ff */
[----:B------:R-:W-:-:S04]  /*07b0*/  FFMA R10, R3, -R13, -R0 ;  /* 0x8000000d030a7223 */ /* 0x000fc80000000800 */
[----:B------:R-:W-:Y:S01]  /*07c0*/  FFMA R10, R11, R10, R3 ;  /* 0x0000000a0b0a7223 */ /* 0x000fe20000000003 */
[----:B0-----:R-:W-:Y:S06]  /*07d0*/  @!P0 BRA `(.L_x_187) ;  /* 0x0000000000188947 */ /* 0x001fec0003800000 */
[----:B------:R-:W0:Y:S01]  /*07e0*/  LDCU UR4, c[0x0][0x39c] ;  /* 0x00007380ff0477ac */ /* 0x000e220008000800 */
[----:B------:R-:W-:Y:S01]  /*07f0*/  FADD R0, -R0, -RZ ;  /* 0x800000ff00007221 */ /* 0x000fe20000000100 */
[----:B------:R-:W-:Y:S02]  /*0800*/  MOV R12, 0x830 ;  /* 0x00000830000c7802 */ /* 0x000fe40000000f00 */
[----:B0-----:R-:W-:-:S07]  /*0810*/  MOV R3, UR4 ;  /* 0x0000000400037c02 */ /* 0x001fce0008000f00 */
[----:B------:R-:W-:Y:S05]  /*0820*/  CALL.REL.NOINC `($__internal_3_$__cuda_sm3x_div_rn_noftz_f32_slowpath) ;  /* 0x0000000c00907944 */ /* 0x000fea0003c00000 */
[----:B------:R-:W-:-:S07]  /*0830*/  IMAD.MOV.U32 R10, RZ, RZ, R0 ;  /* 0x000000ffff0a7224 */ /* 0x000fce00078e0000 */
.L_x_187:
[----:B------:R-:W-:Y:S05]  /*0840*/  BSYNC.RECONVERGENT B3 ;  /* 0x0000000000037941 */ /* 0x000fea0003800200 */
.L_x_186:
[----:B------:R-:W-:Y:S05]  /*0850*/  BRA `(.L_x_184) ;  /* 0x00000000006c7947 */ /* 0x000fea0003800000 */
.L_x_185:
[----:B------:R-:W-:Y:S01]  /*0860*/  ISETP.NE.AND P0, PT, R9, R0, PT ;  /* 0x000000000900720c */ /* 0x000fe20003f05270 */
[----:B------:R-:W-:-:S12]  /*0870*/  HFMA2 R10, -RZ, RZ, 0, 0 ;  /* 0x00000000ff0a7431 */ /* 0x000fd800000001ff */
[----:B------:R-:W-:Y:S05]  /*0880*/  @P0 BRA `(.L_x_184) ;  /* 0x0000000000600947 */ /* 0x000fea0003800000 */
[----:B------:R-:W-:Y:S01]  /*0890*/  IMAD R13, R6, R13, R8 ;  /* 0x0000000d060d7224 */ /* 0x000fe200078e0208 */
[----:B------:R-:W2:Y:S01]  /*08a0*/  LDG.E R0, desc[UR6][R4.64] ;  /* 0x0000000604007981 */ /* 0x000ea2000c1e1900 */
[----:B------:R-:W0:Y:S02]  /*08b0*/  LDC R11, c[0x0][0x39c] ;  /* 0x0000e700ff0b7b82 */ /* 0x000e240000000800 */
[----:B------:R-:W-:-:S05]  /*08c0*/  IMAD R12, R13, R12, R9 ;  /* 0x0000000c0d0c7224 */ /* 0x000fca00078e0209 */
[----:B------:R-:W-:-:S05]  /*08d0*/  IADD3 R3, PT, PT, R12, -0x1, RZ ;  /* 0xffffffff0c037810 */ /* 0x000fca0007ffe0ff */
[----:B------:R-:W-:-:S06]  /*08e0*/  IMAD.WIDE R14, R3, 0x4, R14 ;  /* 0x00000004030e7825 */ /* 0x000fcc00078e020e */
[----:B------:R-:W2:Y:S01]  /*08f0*/  LDG.E R15, desc[UR6][R14.64] ;  /* 0x000000060e0f7981 */ /* 0x000ea2000c1e1900 */
[----:B0-----:R-:W0:Y:S01]  /*0900*/  MUFU.RCP R10, R11 ;  /* 0x0000000b000a7308 */ /* 0x001e220000001000 */
[----:B------:R-:W-:Y:S01]  /*0910*/  BSSY.RECONVERGENT B3, `(.L_x_184) ;  /* 0x000000f000037945 */ /* 0x000fe20003800200 */
[----:B0-----:R-:W-:Y:S01]  /*0920*/  FFMA R3, R10, -R11, 1 ;  /* 0x3f8000000a037423 */ /* 0x001fe2000000080b */
[----:B--2---:R-:W-:-:S05]  /*0930*/  FADD R12, R0, -R15 ;  /* 0x8000000f000c7221 */ /* 0x004fca0000000000 */
[----:B------:R-:W0:Y:S01]  /*0940*/  FCHK P0, -R12, R11 ;  /* 0x0000000b0c007302 */ /* 0x000e220000000100 */
[----:B------:R-:W-:-:S04]  /*0950*/  FFMA R0, R10, R3, R10 ;  /* 0x000000030a007223 */ /* 0x000fc8000000000a */
[----:B------:R-:W-:-:S04]  /*0960*/  FFMA R3, R0, -R12, RZ ;  /* 0x8000000c00037223 */ /* 0x000fc800000000ff */
        /* <DEDUP_REMOVED lines=9> */
.L_x_188:
[----:B------:R-:W-:Y:S05]  /*0a00*/  BSYNC.RECONVERGENT B3 ;  /* 0x0000000000037941 */ /* 0x000fea0003800200 */
.L_x_184:
[----:B------:R-:W-:Y:S05]  /*0a10*/  BSYNC.RECONVERGENT B2 ;  /* 0x0000000000027941 */ /* 0x000fea0003800200 */
.L_x_180:
[----:B------:R-:W0:Y:S01]  /*0a20*/  LDCU UR5, c[0x0][0x394] ;  /* 0x00007280ff0577ac */ /* 0x000e220008000800 */
[----:B------:R-:W-:Y:S01]  /*0a30*/  BSSY.RECONVERGENT B2, `(.L_x_189) ;  /* 0x000005c000027945 */ /* 0x000fe20003800200 */
[----:B0-----:R-:W-:-:S06]  /*0a40*/  UIADD3 UR4, UPT, UPT, UR5, -0x1, URZ ;  /* 0xffffffff05047890 */ /* 0x001fcc000fffe0ff */
[----:B------:R-:W-:-:S04]  /*0a50*/  ISETP.GE.AND P0, PT, R8, UR4, PT ;  /* 0x0000000408007c0c */ /* 0x000fc8000bf06270 */
[----:B------:R-:W-:-:S13]  /*0a60*/  ISETP.LT.OR P0, PT, R8, 0x1, P0 ;  /* 0x000000010800780c */ /* 0x000fda0000701670 */
[----:B------:R-:W-:Y:S05]  /*0a70*/  @P0 BRA `(.L_x_190) ;  /* 0x0000000000780947 */ /* 0x000fea0003800000 */
[----:B------:R-:W0:Y:S01]  /*0a80*/  LDC R15, c[0x0][0x390] ;  /* 0x0000e400ff0f7b82 */ /* 0x000e220000000800 */
[----:B------:R-:W-:Y:S01]  /*0a90*/  IADD3 R14, PT, PT, R8, -0x1, RZ ;  /* 0xffffffff080e7810 */ /* 0x000fe20007ffe0ff */
[----:B------:R-:W-:-:S06]  /*0aa0*/  IMAD R3, R7, R6, R9 ;  /* 0x0000000607037224 */ /* 0x000fcc00078e0209 */
[----:B------:R-:W1:Y:S01]  /*0ab0*/  LDC.64 R12, c[0x0][0x380] ;  /* 0x0000e000ff0c7b82 */ /* 0x000e620000000a00 */
[-C--:B0-----:R-:W-:Y:S02]  /*0ac0*/  IMAD R0, R8, R15.reuse, R15 ;  /* 0x0000000f08007224 */ /* 0x081fe400078e020f */
[----:B------:R-:W-:-:S03]  /*0ad0*/  IMAD R15, R14, R15, R3 ;  /* 0x0000000f0e0f7224 */ /* 0x000fc600078e0203 */
[----:B------:R-:W-:Y:S02]  /*0ae0*/  IADD3 R3, PT, PT, R0, R3, RZ ;  /* 0x0000000300037210 */ /* 0x000fe40007ffe0ff */
[----:B------:R-:W0:Y:S01]  /*0af0*/  LDC R0, c[0x0][0x39c] ;  /* 0x0000e700ff007b82 */ /* 0x000e220000000800 */
[----:B-1----:R-:W-:-:S04]  /*0b00*/  IMAD.WIDE R14, R15, 0x4, R12 ;  /* 0x000000040f0e7825 */ /* 0x002fc800078e020c */
[----:B------:R-:W-:Y:S02]  /*0b10*/  IMAD.WIDE R12, R3, 0x4, R12 ;  /* 0x00000004030c7825 */ /* 0x000fe400078e020c */
[----:B------:R-:W2:Y:S04]  /*0b20*/  LDG.E R15, desc[UR6][R14.64] ;  /* 0x000000060e0f7981 */ /* 0x000ea8000c1e1900 */
[----:B------:R-:W2:Y:S01]  /*0b30*/  LDG.E R12, desc[UR6][R12.64] ;  /* 0x000000060c0c7981 */ /* 0x000ea2000c1e1900 */
[----:B------:R-:W-:Y:S01]  /*0b40*/  BSSY.RECONVERGENT B3, `(.L_x_191) ;  /* 0x0000010000037945 */ /* 0x000fe20003800200 */
[----:B0-----:R-:W-:-:S04]  /*0b50*/  FADD R18, R0, R0 ;  /* 0x0000000000127221 */ /* 0x001fc80000000000 */
[----:B------:R-:W0:Y:S02]  /*0b60*/  MUFU.RCP R3, R18 ;  /* 0x0000001200037308 */ /* 0x000e240000001000 */
[----:B0-----:R-:W-:-:S04]  /*0b70*/  FFMA R0, -R18, R3, 1 ;  /* 0x3f80000012007423 */ /* 0x001fc80000000103 */
[----:B------:R-:W-:Y:S01]  /*0b80*/  FFMA R0, R3, R0, R3 ;  /* 0x0000000003007223 */ /* 0x000fe20000000003 */
[----:B--2---:R-:W-:-:S04]  /*0b90*/  FADD R17, R12, -R15 ;  /* 0x8000000f0c117221 */ /* 0x004fc80000000000 */
[----:B------:R-:W0:Y:S01]  /*0ba0*/  FCHK P0, -R17, R18 ;  /* 0x0000001211007302 */ /* 0x000e220000000100 */
[----:B------:R-:W-:-:S04]  /*0bb0*/  FFMA R3, R0, -R17, RZ ;  /* 0x8000001100037223 */ /* 0x000fc800000000ff */
[----:B------:R-:W-:-:S04]  /*0bc0*/  FFMA R16, -R18, R3, -R17 ;  /* 0x0000000312107223 */ /* 0x000fc80000000911 */
[----:B------:R-:W-:Y:S01]  /*0bd0*/  FFMA R11, R0, R16, R3 ;  /* 0x00000010000b7223 */ /* 0x000fe20000000003 */
[----:B0-----:R-:W-:Y:S06]  /*0be0*/  @!P0 BRA `(.L_x_192) ;  /* 0x0000000000148947 */ /* 0x001fec0003800000 */
[----:B------:R-:W-:Y:S01]  /*0bf0*/  FADD R0, -R17, -RZ ;  /* 0x800000ff11007221 */ /* 0x000fe20000000100 */
[----:B------:R-:W-:Y:S02]  /*0c00*/  MOV R3, R18 ;  /* 0x0000001200037202 */ /* 0x000fe40000000f00 */
[----:B------:R-:W-:-:S07]  /*0c10*/  MOV R12, 0xc30 ;  /* 0x00000c30000c7802 */ /* 0x000fce0000000f00 */
[----:B------:R-:W-:Y:S05]  /*0c20*/  CALL.REL.NOINC `($__internal_3_$__cuda_sm3x_div_rn_noftz_f32_slowpath) ;  /* 0x0000000800907944 */ /* 0x000fea0003c00000 */
[----:B------:R-:W-:-:S07]  /*0c30*/  IMAD.MOV.U32 R11, RZ, RZ, R0 ;  /* 0x000000ffff0b7224 */ /* 0x000fce00078e0000 */
.L_x_192:
[----:B------:R-:W-:Y:S05]  /*0c40*/  BSYNC.RECONVERGENT B3 ;  /* 0x0000000000037941 */ /* 0x000fea0003800200 */
.L_x_191:
[----:B------:R-:W-:Y:S05]  /*0c50*/  BRA `(.L_x_193) ;  /* 0x0000000000e47947 */ /* 0x000fea0003800000 */
.L_x_190:
[----:B------:R-:W-:-:S13]  /*0c60*/  ISETP.NE.AND P0, PT, R8, RZ, PT ;  /* 0x000000ff0800720c */ /* 0x000fda0003f05270 */
[----:B------:R-:W-:Y:S05]  /*0c70*/  @P0 BRA `(.L_x_194) ;  /* 0x0000000000680947 */ /* 0x000fea0003800000 */
[----:B------:R-:W0:Y:S01]  /*0c80*/  LDCU UR8, c[0x0][0x390] ;  /* 0x00007200ff0877ac */ /* 0x000e220008000800 */
[----:B------:R-:W1:Y:S08]  /*0c90*/  LDC.64 R12, c[0x0][0x380] ;  /* 0x0000e000ff0c7b82 */ /* 0x000e700000000a00 */
[----:B------:R-:W2:Y:S01]  /*0ca0*/  LDC R15, c[0x0][0x39c] ;  /* 0x0000e700ff0f7b82 */ /* 0x000ea20000000800 */
[----:B0-----:R-:W-:-:S05]  /*0cb0*/  IMAD R0, R7, R6, UR8 ;  /* 0x0000000807007e24 */ /* 0x001fca000f8e0206 */
[----:B------:R-:W-:-:S05]  /*0cc0*/  IADD3 R3, PT, PT, R9, R0, RZ ;  /* 0x0000000009037210 */ /* 0x000fca0007ffe0ff */
[----:B-1----:R-:W-:Y:S02]  /*0cd0*/  IMAD.WIDE R12, R3, 0x4, R12 ;  /* 0x00000004030c7825 */ /* 0x002fe400078e020c */
[----:B------:R-:W3:Y:S04]  /*0ce0*/  LDG.E R3, desc[UR6][R4.64] ;  /* 0x0000000604037981 */ /* 0x000ee8000c1e1900 */
[----:B------:R-:W3:Y:S01]  /*0cf0*/  LDG.E R12, desc[UR6][R12.64] ;  /* 0x000000060c0c7981 */ /* 0x000ee2000c1e1900 */
[----:B--2---:R-:W0:Y:S01]  /*0d00*/  MUFU.RCP R0, R15 ;  /* 0x0000000f00007308 */ /* 0x004e220000001000 */
[----:B------:R-:W-:Y:S01]  /*0d10*/  BSSY.RECONVERGENT B3, `(.L_x_195) ;  /* 0x000000f000037945 */ /* 0x000fe20003800200 */
[----:B0-----:R-:W-:-:S04]  /*0d20*/  FFMA R11, R0, -R15, 1 ;  /* 0x3f800000000b7423 */ /* 0x001fc8000000080f */
[----:B------:R-:W-:Y:S01]  /*0d30*/  FFMA R0, R0, R11, R0 ;  /* 0x0000000b00007223 */ /* 0x000fe20000000000 */
[----:B---3--:R-:W-:-:S04]  /*0d40*/  FADD R16, R12, -R3 ;  /* 0x800000030c107221 */ /* 0x008fc80000000000 */
[----:B------:R-:W0:Y:S01]  /*0d50*/  FCHK P0, -R16, R15 ;  /* 0x0000000f10007302 */ /* 0x000e220000000100 */
        /* <DEDUP_REMOVED lines=9> */
[----:B------:R-:W-:-:S07]  /*0df0*/  MOV R11, R0 ;  /* 0x00000000000b7202 */ /* 0x000fce0000000f00 */
.L_x_196:
[----:B------:R-:W-:Y:S05]  /*0e00*/  BSYNC.RECONVERGENT B3 ;  /* 0x0000000000037941 */ /* 0x000fea0003800200 */
.L_x_195:
[----:B------:R-:W-:Y:S05]  /*0e10*/  BRA `(.L_x_193) ;  /* 0x0000000000747947 */ /* 0x000fea0003800000 */
.L_x_194:
[----:B------:R-:W-:Y:S01]  /*0e20*/  ISETP.NE.AND P0, PT, R8, UR4, PT ;  /* 0x0000000408007c0c */ /* 0x000fe2000bf05270 */
[----:B------:R-:W-:-:S12]  /*0e30*/  IMAD.MOV.U32 R11, RZ, RZ, RZ ;  /* 0x000000ffff0b7224 */ /* 0x000fd800078e00ff */
[----:B------:R-:W-:Y:S05]  /*0e40*/  @P0 BRA `(.L_x_193) ;  /* 0x0000000000680947 */ /* 0x000fea0003800000 */
[----:B------:R-:W0:Y:S01]  /*0e50*/  LDC.64 R12, c[0x0][0x380] ;  /* 0x0000e000ff0c7b82 */ /* 0x000e220000000a00 */
[----:B------:R-:W1:Y:S01]  /*0e60*/  LDCU UR8, c[0x0][0x390] ;  /* 0x00007200ff0877ac */ /* 0x000e620008000800 */
[----:B------:R-:W-:-:S05]  /*0e70*/  IMAD R0, R6, UR5, R8 ;  /* 0x0000000506007c24 */ /* 0x000fca000f8e0208 */
[----:B------:R-:W-:Y:S01]  /*0e80*/  IADD3 R0, PT, PT, R0, -0x1, RZ ;  /* 0xffffffff00007810 */ /* 0x000fe20007ffe0ff */
[----:B------:R-:W2:Y:S04]  /*0e90*/  LDC R15, c[0x0][0x39c] ;  /* 0x0000e700ff0f7b82 */ /* 0x000ea80000000800 */
[----:B-1----:R-:W-:Y:S02]  /*0ea0*/  IMAD R3, R0, UR8, R9 ;  /* 0x0000000800037c24 */ /* 0x002fe4000f8e0209 */
[----:B------:R-:W3:Y:S02]  /*0eb0*/  LDG.E R0, desc[UR6][R4.64] ;  /* 0x0000000604007981 */ /* 0x000ee4000c1e1900 */
[----:B0-----:R-:W-:-:S06]  /*0ec0*/  IMAD.WIDE R12, R3, 0x4, R12 ;  /* 0x00000004030c7825 */ /* 0x001fcc00078e020c */
[----:B------:R-:W3:Y:S01]  /*0ed0*/  LDG.E R13, desc[UR6][R12.64] ;  /* 0x000000060c0d7981 */ /* 0x000ee2000c1e1900 */
[----:B--2---:R-:W0:Y:S01]  /*0ee0*/  MUFU.RCP R14, R15 ;  /* 0x0000000f000e7308 */ /* 0x004e220000001000 */
[----:B------:R-:W-:Y:S01]  /*0ef0*/  BSSY.RECONVERGENT B3, `(.L_x_193) ;  /* 0x000000f000037945 */ /* 0x000fe20003800200 */
[----:B0-----:R-:W-:Y:S01]  /*0f00*/  FFMA R3, R14, -R15, 1 ;  /* 0x3f8000000e037423 */ /* 0x001fe2000000080f */
[----:B---3--:R-:W-:-:S05]  /*0f10*/  FADD R16, R0, -R13 ;  /* 0x8000000d00107221 */ /* 0x008fca0000000000 */
        /* <DEDUP_REMOVED lines=12> */
.L_x_197:
[----:B------:R-:W-:Y:S05]  /*0fe0*/  BSYNC.RECONVERGENT B3 ;  /* 0x0000000000037941 */ /* 0x000fea0003800200 */
.L_x_193:
[----:B------:R-:W-:Y:S05]  /*0ff0*/  BSYNC.RECONVERGENT B2 ;  /* 0x0000000000027941 */ /* 0x000fea0003800200 */
.L_x_189:
[----:B------:R-:W0:Y:S01]  /*1000*/  LDCU UR4, c[0x0][0x398] ;  /* 0x00007300ff0477ac */ /* 0x000e220008000800 */
[----:B------:R-:W-:Y:S01]  /*1010*/  BSSY.RECONVERGENT B2, `(.L_x_198) ;  /* 0x000005a000027945 */ /* 0x000fe20003800200 */
[----:B0-----:R-:W-:-:S06]  /*1020*/  UIADD3 UR4, UPT, UPT, UR4, -0x1, URZ ;  /* 0xffffffff04047890 */ /* 0x001fcc000fffe0ff */
[----:B------:R-:W-:-:S04]  /*1030*/  ISETP.GE.AND P0, PT, R6, UR4, PT ;  /* 0x0000000406007c0c */ /* 0x000fc8000bf06270 */
[----:B------:R-:W-:-:S13]  /*1040*/  ISETP.LT.OR P0, PT, R6, 0x1, P0 ;  /* 0x000000010600780c */ /* 0x000fda0000701670 */
[----:B------:R-:W-:Y:S05]  /*1050*/  @P0 BRA `(.L_x_199) ;  /* 0x0000000000780947 */ /* 0x000fea0003800000 */
[----:B------:R-:W0:Y:S01]  /*1060*/  LDCU.64 UR8, c[0x0][0x390] ;  /* 0x00007200ff0877ac */ /* 0x000e220008000a00 */
[----:B------:R-:W1:Y:S01]  /*1070*/  LDC.64 R4, c[0x0][0x380] ;  /* 0x0000e000ff047b82 */ /* 0x000e620000000a00 */
[----:B------:R-:W-:Y:S02]  /*1080*/  IMAD R7, R7, R6, R7 ;  /* 0x0000000607077224 */ /* 0x000fe400078e0207 */
[----:B------:R-:W-:Y:S02]  /*1090*/  VIADD R3, R6, 0xffffffff ;  /* 0xffffffff06037836 */ /* 0x000fe40000000000 */
[----:B0-----:R-:W-:Y:S02]  /*10a0*/  IMAD R0, R8, UR8, R7 ;  /* 0x0000000808007c24 */ /* 0x001fe4000f8e0207 */
[----:B------:R-:W-:-:S03]  /*10b0*/  IMAD R8, R3, UR9, R8 ;  /* 0x0000000903087c24 */ /* 0x000fc6000f8e0208 */
[----:B------:R-:W-:Y:S01]  /*10c0*/  IADD3 R7, PT, PT, R9, R0, RZ ;  /* 0x0000000009077210 */ /* 0x000fe20007ffe0ff */
[----:B------:R-:W-:Y:S01]  /*10d0*/  IMAD R9, R8, UR8, R9 ;  /* 0x0000000808097c24 */ /* 0x000fe2000f8e0209 */
[----:B------:R-:W0:Y:S03]  /*10e0*/  LDC R0, c[0x0][0x39c] ;  /* 0x0000e700ff007b82 */ /* 0x000e260000000800 */
        /* <DEDUP_REMOVED lines=15> */
[----:B------:R-:W-:Y:S01]  /*11e0*/  MOV R3, R12 ;  /* 0x0000000c00037202 */ /* 0x000fe20000000f00 */
[----:B------:R-:W-:Y:S01]  /*11f0*/  FADD R0, -R9, -RZ ;  /* 0x800000ff09007221 */ /* 0x000fe20000000100 */
[----:B------:R-:W-:-:S07]  /*1200*/  MOV R12, 0x1220 ;  /* 0x00001220000c7802 */ /* 0x000fce0000000f00 */
[----:B------:R-:W-:Y:S05]  /*1210*/  CALL.REL.NOINC `($__internal_3_$__cuda_sm3x_div_rn_noftz_f32_slowpath) ;  /* 0x0000000400147944 */ /* 0x000fea0003c00000 */
.L_x_201:
[----:B------:R-:W-:Y:S05]  /*1220*/  BSYNC.RECONVERGENT B3 ;  /* 0x0000000000037941 */ /* 0x000fea0003800200 */
.L_x_200:
[----:B------:R-:W-:Y:S05]  /*1230*/  BRA `(.L_x_202) ;  /* 0x0000000000dc7947 */ /* 0x000fea0003800000 */
.L_x_199:
[----:B------:R-:W-:-:S13]  /*1240*/  ISETP.NE.AND P0, PT, R6, RZ, PT ;  /* 0x000000ff0600720c */ /* 0x000fda0003f05270 */
[----:B------:R-:W-:Y:S05]  /*1250*/  @P0 BRA `(.L_x_203) ;  /* 0x0000000000640947 */ /* 0x000fea0003800000 */
[----:B------:R-:W0:Y:S01]  /*1260*/  LDCU UR5, c[0x0][0x390] ;  /* 0x00007200ff0577ac */ /* 0x000e220008000800 */
[----:B------:R-:W1:Y:S01]  /*1270*/  LDC.64 R12, c[0x0][0x380] ;  /* 0x0000e000ff0c7b82 */ /* 0x000e620000000a00 */
[----:B------:R-:W2:Y:S01]  /*1280*/  LDG.E R5, desc[UR6][R4.64] ;  /* 0x0000000604057981 */ /* 0x000ea2000c1e1900 */
[----:B0-----:R-:W-:-:S05]  /*1290*/  IMAD R8, R8, UR5, R7 ;  /* 0x0000000508087c24 */ /* 0x001fca000f8e0207 */
[----:B------:R-:W-:Y:S02]  /*12a0*/  IADD3 R7, PT, PT, R9, R8, RZ ;  /* 0x0000000809077210 */ /* 0x000fe40007ffe0ff */
[----:B------:R-:W0:Y:S03]  /*12b0*/  LDC R9, c[0x0][0x39c] ;  /* 0x0000e700ff097b82 */ /* 0x000e260000000800 */
[----:B-1----:R-:W-:-:S06]  /*12c0*/  IMAD.WIDE R6, R7, 0x4, R12 ;  /* 0x0000000407067825 */ /* 0x002fcc00078e020c */
[----:B------:R-:W2:Y:S01]  /*12d0*/  LDG.E R6, desc[UR6][R6.64] ;  /* 0x0000000606067981 */ /* 0x000ea2000c1e1900 */
[----:B0-----:R-:W0:Y:S01]  /*12e0*/  MUFU.RCP R0, R9 ;  /* 0x0000000900007308 */ /* 0x001e220000001000 */
[----:B------:R-:W-:Y:S01]  /*12f0*/  BSSY.RECONVERGENT B3, `(.L_x_204) ;  /* 0x000000e000037945 */ /* 0x000fe20003800200 */
[----:B0-----:R-:W-:-:S04]  /*1300*/  FFMA R3, R0, -R9, 1 ;  /* 0x3f80000000037423 */ /* 0x001fc80000000809 */
[----:B------:R-:W-:Y:S01]  /*1310*/  FFMA R0, R0, R3, R0 ;  /* 0x0000000300007223 */ /* 0x000fe20000000000 */
[----:B--2---:R-:W-:-:S04]  /*1320*/  FADD R12, R6, -R5 ;  /* 0x80000005060c7221 */ /* 0x004fc80000000000 */
[----:B------:R-:W0:Y:S01]  /*1330*/  FCHK P0, -R12, R9 ;  /* 0x000000090c007302 */ /* 0x000e220000000100 */
[----:B------:R-:W-:-:S04]  /*1340*/  FFMA R3, R0, -R12, RZ ;  /* 0x8000000c00037223 */ /* 0x000fc800000000ff */
[----:B------:R-:W-:-:S04]  /*1350*/  FFMA R8, R3, -R9, -R12 ;  /* 0x8000000903087223 */ /* 0x000fc8000000080c */
[----:B------:R-:W-:Y:S01]  /*1360*/  FFMA R0, R0, R8, R3 ;  /* 0x0000000800007223 */ /* 0x000fe20000000003 */
[----:B0-----:R-:W-:Y:S06]  /*1370*/  @!P0 BRA `(.L_x_205) ;  /* 0x0000000000148947 */ /* 0x001fec0003800000 */
[----:B------:R-:W0:Y:S01]  /*1380*/  LDCU UR5, c[0x0][0x39c] ;  /* 0x00007380ff0577ac */ /* 0x000e220008000800 */
[----:B------:R-:W-:Y:S01]  /*1390*/  FADD R0, -R12, -RZ ;  /* 0x800000ff0c007221 */ /* 0x000fe20000000100 */
[----:B------:R-:W-:Y:S01]  /*13a0*/  MOV R12, 0x13d0 ;  /* 0x000013d0000c7802 */ /* 0x000fe20000000f00 */
[----:B0-----:R-:W-:-:S07]  /*13b0*/  IMAD.U32 R3, RZ, RZ, UR5 ;  /* 0x00000005ff037e24 */ /* 0x001fce000f8e00ff */
[----:B------:R-:W-:Y:S05]  /*13c0*/  CALL.REL.NOINC `($__internal_3_$__cuda_sm3x_div_rn_noftz_f32_slowpath) ;  /* 0x0000000000a87944 */ /* 0x000fea0003c00000 */
.L_x_205:
[----:B------:R-:W-:Y:S05]  /*13d0*/  BSYNC.RECONVERGENT B3 ;  /* 0x0000000000037941 */ /* 0x000fea0003800200 */
.L_x_204:
[----:B------:R-:W-:Y:S05]  /*13e0*/  BRA `(.L_x_202) ;  /* 0x0000000000707947 */ /* 0x000fea0003800000 */
.L_x_203:
[----:B------:R-:W-:Y:S01]  /*13f0*/  ISETP.NE.AND P0, PT, R6, UR4, PT ;  /* 0x0000000406007c0c */ /* 0x000fe2000bf05270 */
[----:B------:R-:W-:-:S12]  /*1400*/  HFMA2 R0, -RZ, RZ, 0, 0 ;  /* 0x00000000ff007431 */ /* 0x000fd800000001ff */
[----:B------:R-:W-:Y:S05]  /*1410*/  @P0 BRA `(.L_x_202) ;  /* 0x0000000000640947 */ /* 0x000fea0003800000 */
[----:B------:R-:W0:Y:S01]  /*1420*/  LDCU.64 UR8, c[0x0][0x390] ;  /* 0x00007200ff0877ac */ /* 0x000e220008000a00 */
[----:B------:R-:W1:Y:S01]  /*1430*/  LDC.64 R12, c[0x0][0x380] ;  /* 0x0000e000ff0c7b82 */ /* 0x000e620000000a00 */
[----:B------:R-:W-:Y:S01]  /*1440*/  IADD3 R3, PT, PT, R6, -0x1, RZ ;  /* 0xffffffff06037810 */ /* 0x000fe20007ffe0ff */
[----:B------:R-:W2:Y:S06]  /*1450*/  LDG.E R4, desc[UR6][R4.64] ;  /* 0x0000000604047981 */ /* 0x000eac000c1e1900 */
[----:B------:R-:W3:Y:S01]  /*1460*/  LDC R7, c[0x0][0x39c] ;  /* 0x0000e700ff077b82 */ /* 0x000ee20000000800 */
[----:B0-----:R-:W-:-:S04]  /*1470*/  IMAD R8, R3, UR9, R8 ;  /* 0x0000000903087c24 */ /* 0x001fc8000f8e0208 */
[----:B------:R-:W-:-:S04]  /*1480*/  IMAD R9, R8, UR8, R9 ;  /* 0x0000000808097c24 */ /* 0x000fc8000f8e0209 */
[----:B-1----:R-:W-:-:S06]  /*1490*/  IMAD.WIDE R12, R9, 0x4, R12 ;  /* 0x00000004090c7825 */ /* 0x002fcc00078e020c */
[----:B------:R-:W2:Y:S01]  /*14a0*/  LDG.E R13, desc[UR6][R12.64] ;  /* 0x000000060c0d7981 */ /* 0x000ea2000c1e1900 */
[----:B---3--:R-:W0:Y:S01]  /*14b0*/  MUFU.RCP R0, R7 ;  /* 0x0000000700007308 */ /* 0x008e220000001000 */
        /* <DEDUP_REMOVED lines=14> */
.L_x_206:
[----:B------:R-:W-:Y:S05]  /*15a0*/  BSYNC.RECONVERGENT B3 ;  /* 0x0000000000037941 */ /* 0x000fea0003800200 */
.L_x_202:
[----:B------:R-:W-:Y:S05]  /*15b0*/  BSYNC.RECONVERGENT B2 ;  /* 0x0000000000027941 */ /* 0x000fea0003800200 */
.L_x_198:
[----:B------:R-:W0:Y:S01]  /*15c0*/  LDC.64 R4, c[0x0][0x388] ;  /* 0x0000e200ff047b82 */ /* 0x000e220000000a00 */
[----:B------:R-:W1:Y:S01]  /*15d0*/  LDCU.64 UR8, c[0x0][0x3a0] ;  /* 0x00007400ff0877ac */ /* 0x000e620008000a00 */
[----:B------:R-:W2:Y:S01]  /*15e0*/  LDCU UR5, c[0x0][0x3a8] ;  /* 0x00007500ff0577ac */ /* 0x000ea20008000800 */
[----:B-1----:R-:W-:Y:S01]  /*15f0*/  FADD R11, R11, UR9 ;  /* 0x000000090b0b7e21 */ /* 0x002fe20008000000 */
[----:B--2---:R-:W-:Y:S01]  /*1600*/  FADD R7, R0, UR5 ;  /* 0x0000000500077e21 */ /* 0x004fe20008000000 */
[----:B0-----:R-:W-:-:S04]  /*1610*/  IMAD.WIDE R2, R2, 0xc, R4 ;  /* 0x0000000c02027825 */ /* 0x001fc800078e0204 */
[----:B------:R-:W-:Y:S01]  /*1620*/  FADD R5, R10, UR8 ;  /* 0x000000080a057e21 */ /* 0x000fe20008000000 */
[----:B------:R-:W-:Y:S04]  /*1630*/  STG.E desc[UR6][R2.64+0x4], R11 ;  /* 0x0000040b02007986 */ /* 0x000fe8000c101906 */
[----:B------:R-:W-:Y:S04]  /*1640*/  STG.E desc[UR6][R2.64], R5 ;  /* 0x0000000502007986 */ /* 0x000fe8000c101906 */
[----:B------:R-:W-:Y:S01]  /*1650*/  STG.E desc[UR6][R2.64+0x8], R7 ;  /* 0x0000080702007986 */ /* 0x000fe2000c101906 */
[----:B------:R-:W-:Y:S05]  /*1660*/  EXIT ;  /* 0x000000000000794d */ /* 0x000fea0003800000 */
        .weak           $__internal_3_$__cuda_sm3x_div_rn_noftz_f32_slowpath
        .type           $__internal_3_$__cuda_sm3x_div_rn_noftz_f32_slowpath,@function
        .size           $__internal_3_$__cuda_sm3x_div_rn_noftz_f32_slowpath,(.L_x_256 - $__internal_3_$__cuda_sm3x_div_rn_noftz_f32_slowpath)
$__internal_3_$__cuda_sm3x_div_rn_noftz_f32_slowpath:
[----:B------:R-:W-:Y:S01]  /*1670*/  SHF.R.U32.HI R14, RZ, 0x17, R3 ;  /* 0x00000017ff0e7819 */ /* 0x000fe20000011603 */
[----:B------:R-:W-:Y:S01]  /*1680*/  BSSY.RECONVERGENT B0, `(.L_x_207) ;  /* 0x0000062000007945 */ /* 0x000fe20003800200 */
[----:B------:R-:W-:Y:S02]  /*1690*/  SHF.R.U32.HI R13, RZ, 0x17, R0 ;  /* 0x00000017ff0d7819 */ /* 0x000fe40000011600 */
[----:B------:R-:W-:Y:S02]  /*16a0*/  LOP3.LUT R14, R14, 0xff, RZ, 0xc0, !PT ;  /* 0x000000ff0e0e7812 */ /* 0x000fe400078ec0ff */
[----:B------:R-:W-:-:S03]  /*16b0*/  LOP3.LUT R15, R13, 0xff, RZ, 0xc0, !PT ;  /* 0x000000ff0d0f7812 */ /* 0x000fc600078ec0ff */
[----:B------:R-:W-:Y:S01]  /*16c0*/  VIADD R17, R14, 0xffffffff ;  /* 0xffffffff0e117836 */ /* 0x000fe20000000000 */
[----:B------:R-:W-:-:S04]  /*16d0*/  IADD3 R16, PT, PT, R15, -0x1, RZ ;  /* 0xffffffff0f107810 */ /* 0x000fc80007ffe0ff */
        /* <DEDUP_REMOVED lines=23> */
[----:B------:R-:W-:Y:S02]  /*1850*/  @!P0 IMAD.MOV.U32 R13, RZ, RZ, -0x40 ;  /* 0xffffffc0ff0d8424 */ /* 0x000fe400078e00ff */
[----:B------:R-:W-:Y:S01]  /*1860*/  @!P0 FFMA R0, R0, 1.84467440737095516160e+19, RZ ;  /* 0x5f80000000008823 */ /* 0x000fe200000000ff */
[----:B------:R-:W-:Y:S02]  /*1870*/  @!P1 FFMA R3, R3, 1.84467440737095516160e+19, RZ ;  /* 0x5f80000003039823 */ /* 0x000fe400000000ff */
[----:B------:R-:W-:-:S07]  /*1880*/  @!P1 IADD3 R13, PT, PT, R13, 0x40, RZ ;  /* 0x000000400d0d9810 */ /* 0x000fce0007ffe0ff */
.L_x_208:
[----:B------:R-:W-:Y:S01]  /*1890*/  LEA R16, R14, 0xc0800000, 0x17 ;  /* 0xc08000000e107811 */ /* 0x000fe200078eb8ff */
[----:B------:R-:W-:Y:S01]  /*18a0*/  BSSY.RECONVERGENT B1, `(.L_x_213) ;  /* 0x0000036000017945 */ /* 0x000fe20003800200 */
[----:B------:R-:W-:Y:S02]  /*18b0*/  IADD3 R15, PT, PT, R15, -0x7f, RZ ;  /* 0xffffff810f0f7810 */ /* 0x000fe40007ffe0ff */
[----:B------:R-:W-:-:S03]  /*18c0*/  IADD3 R16, PT, PT, -R16, R3, RZ ;  /* 0x0000000310107210 */ /* 0x000fc60007ffe1ff */
[C---:B------:R-:W-:Y:S01]  /*18d0*/  IMAD R0, R15.reuse, -0x800000, R0 ;  /* 0xff8000000f007824 */ /* 0x040fe200078e0200 */
[----:B------:R0:W1:Y:S01]  /*18e0*/  MUFU.RCP R3, R16 ;  /* 0x0000001000037308 */ /* 0x0000620000001000 */
[----:B------:R-:W-:Y:S01]  /*18f0*/  FADD.FTZ R17, -R16, -RZ ;  /* 0x800000ff10117221 */ /* 0x000fe20000010100 */
[----:B0-----:R-:W-:-:S05]  /*1900*/  IADD3 R16, PT, PT, R15, 0x7f, -R14 ;  /* 0x0000007f0f107810 */ /* 0x001fca0007ffe80e */
[----:B------:R-:W-:Y:S02]  /*1910*/  IMAD.IADD R13, R16, 0x1, R13 ;  /* 0x00000001100d7824 */ /* 0x000fe400078e020d */
[----:B-1----:R-:W-:-:S04]  /*1920*/  FFMA R18, R3, R17, 1 ;  /* 0x3f80000003127423 */ /* 0x002fc80000000011 */
[----:B------:R-:W-:-:S04]  /*1930*/  FFMA R3, R3, R18, R3 ;  /* 0x0000001203037223 */ /* 0x000fc80000000003 */
[----:B------:R-:W-:-:S04]  /*1940*/  FFMA R18, R0, R3, RZ ;  /* 0x0000000300127223 */ /* 0x000fc800000000ff */
[----:B------:R-:W-:-:S04]  /*1950*/  FFMA R19, R17, R18, R0 ;  /* 0x0000001211137223 */ /* 0x000fc80000000000 */
[----:B------:R-:W-:-:S04]  /*1960*/  FFMA R18, R3, R19, R18 ;  /* 0x0000001303127223 */ /* 0x000fc80000000012 */
[----:B------:R-:W-:-:S04]  /*1970*/  FFMA R17, R17, R18, R0 ;  /* 0x0000001211117223 */ /* 0x000fc80000000000 */
        /* <DEDUP_REMOVED lines=14> */
[-CC-:B------:R-:W-:Y:S01]  /*1a60*/  FFMA.RZ R13, R3, R17.reuse, R18.reuse ;  /* 0x00000011030d7223 */ /* 0x180fe2000000c012 */
[----:B------:R-:W-:Y:S01]  /*1a70*/  IADD3 R16, PT, PT, R19, 0x20, RZ ;  /* 0x0000002013107810 */ /* 0x000fe20007ffe0ff */
[-CC-:B------:R-:W-:Y:S01]  /*1a80*/  FFMA.RM R14, R3, R17.reuse, R18.reuse ;  /* 0x00000011030e7223 */ /* 0x180fe20000004012 */
[----:B------:R-:W-:Y:S02]  /*1a90*/  ISETP.NE.AND P2, PT, R19, RZ, PT ;  /* 0x000000ff1300720c */ /* 0x000fe40003f45270 */
[----:B------:R-:W-:Y:S01]  /*1aa0*/  LOP3.LUT R15, R13, 0x7fffff, RZ, 0xc0, !PT ;  /* 0x007fffff0d0f7812 */ /* 0x000fe200078ec0ff */
[----:B------:R-:W-:Y:S01]  /*1ab0*/  FFMA.RP R13, R3, R17, R18 ;  /* 0x00000011030d7223 */ /* 0x000fe20000008012 */
[----:B------:R-:W-:Y:S01]  /*1ac0*/  IMAD.MOV R3, RZ, RZ, -R19 ;  /* 0x000000ffff037224 */ /* 0x000fe200078e0a13 */
[----:B------:R-:W-:Y:S02]  /*1ad0*/  ISETP.NE.AND P1, PT, R19, RZ, PT ;  /* 0x000000ff1300720c */ /* 0x000fe40003f25270 */
[----:B------:R-:W-:-:S02]  /*1ae0*/  LOP3.LUT R15, R15, 0x800000, RZ, 0xfc, !PT ;  /* 0x008000000f0f7812 */ /* 0x000fc400078efcff */
[----:B------:R-:W-:Y:S02]  /*1af0*/  FSETP.NEU.FTZ.AND P0, PT, R13, R14, PT ;  /* 0x0000000e0d00720b */ /* 0x000fe40003f1d000 */
[----:B------:R-:W-:Y:S02]  /*1b00*/  SHF.L.U32 R16, R15, R16, RZ ;  /* 0x000000100f107219 */ /* 0x000fe400000006ff */
[----:B------:R-:W-:Y:S02]  /*1b10*/  SEL R14, R3, RZ, P2 ;  /* 0x000000ff030e7207 */ /* 0x000fe40001000000 */
[----:B------:R-:W-:Y:S02]  /*1b20*/  ISETP.NE.AND P1, PT, R16, RZ, P1 ;  /* 0x000000ff1000720c */ /* 0x000fe40000f25270 */
[----:B------:R-:W-:Y:S02]  /*1b30*/  SHF.R.U32.HI R14, RZ, R14, R15 ;  /* 0x0000000eff0e7219 */ /* 0x000fe4000001160f */
[----:B------:R-:W-:-:S02]  /*1b40*/  PLOP3.LUT P0, PT, P0, P1, PT, 0xf8, 0x8f ;  /* 0x00000000008f781c */ /* 0x000fc40000703f70 */
[----:B------:R-:W-:Y:S02]  /*1b50*/  SHF.R.U32.HI R16, RZ, 0x1, R14 ;  /* 0x00000001ff107819 */ /* 0x000fe4000001160e */
[----:B------:R-:W-:-:S04]  /*1b60*/  SEL R3, RZ, 0x1, !P0 ;  /* 0x00000001ff037807 */ /* 0x000fc80004000000 */
[----:B------:R-:W-:-:S04]  /*1b70*/  LOP3.LUT R3, R3, 0x1, R16, 0xf8, !PT ;  /* 0x0000000103037812 */ /* 0x000fc800078ef810 */
[----:B------:R-:W-:-:S04]  /*1b80*/  LOP3.LUT R3, R3, R14, RZ, 0xc0, !PT ;  /* 0x0000000e03037212 */ /* 0x000fc800078ec0ff */
[----:B------:R-:W-:-:S04]  /*1b90*/  IADD3 R3, PT, PT, R16, R3, RZ ;  /* 0x0000000310037210 */ /* 0x000fc80007ffe0ff */
[----:B------:R-:W-:Y:S01]  /*1ba0*/  LOP3.LUT R0, R3, R0, RZ, 0xfc, !PT ;  /* 0x0000000003007212 */ /* 0x000fe200078efcff */
[----:B------:R-:W-:Y:S06]  /*1bb0*/  BRA `(.L_x_216) ;  /* 0x0000000000107947 */ /* 0x000fec0003800000 */
.L_x_215:
[----:B------:R-:W-:-:S04]  /*1bc0*/  LOP3.LUT R0, R0, 0x80000000, RZ, 0xc0, !PT ;  /* 0x8000000000007812 */ /* 0x000fc800078ec0ff */
[----:B------:R-:W-:Y:S01]  /*1bd0*/  LOP3.LUT R0, R0, 0x7f800000, RZ, 0xfc, !PT ;  /* 0x7f80000000007812 */ /* 0x000fe200078efcff */
[----:B------:R-:W-:Y:S06]  /*1be0*/  BRA `(.L_x_216) ;  /* 0x0000000000047947 */ /* 0x000fec0003800000 */
.L_x_214:
[----:B------:R-:W-:-:S07]  /*1bf0*/  LEA R0, R13, R0, 0x17 ;  /* 0x000000000d007211 */ /* 0x000fce00078eb8ff */
.L_x_216:
[----:B------:R-:W-:Y:S05]  /*1c00*/  BSYNC.RECONVERGENT B1 ;  /* 0x0000000000017941 */ /* 0x000fea0003800200 */
.L_x_213:
[----:B------:R-:W-:Y:S05]  /*1c10*/  BRA `(.L_x_217) ;  /* 0x0000000000207947 */ /* 0x000fea0003800000 */
.L_x_212:
[----:B------:R-:W-:-:S04]  /*1c20*/  LOP3.LUT R0, R3, 0x80000000, R0, 0x48, !PT ;  /* 0x8000000003007812 */ /* 0x000fc800078e4800 */
[----:B------:R-:W-:Y:S01]  /*1c30*/  LOP3.LUT R0, R0, 0x7f800000, RZ, 0xfc, !PT ;  /* 0x7f80000000007812 */ /* 0x000fe200078efcff */
[----:B------:R-:W-:Y:S06]  /*1c40*/  BRA `(.L_x_217) ;  /* 0x0000000000147947 */ /* 0x000fec0003800000 */
.L_x_211:
[----:B------:R-:W-:Y:S01]  /*1c50*/  LOP3.LUT R0, R3, 0x80000000, R0, 0x48, !PT ;  /* 0x8000000003007812 */ /* 0x000fe200078e4800 */
[----:B------:R-:W-:Y:S06]  /*1c60*/  BRA `(.L_x_217) ;  /* 0x00000000000c7947 */ /* 0x000fec0003800000 */
.L_x_210:
[----:B------:R-:W0:Y:S01]  /*1c70*/  MUFU.RSQ R0, -QNAN ;  /* 0xffc0000000007908 */ /* 0x000e220000001400 */
[----:B------:R-:W-:Y:S05]  /*1c80*/  BRA `(.L_x_217) ;  /* 0x0000000000047947 */ /* 0x000fea0003800000 */
.L_x_209:
[----:B------:R-:W-:-:S07]  /*1c90*/  FADD.FTZ R0, R0, R3 ;  /* 0x0000000300007221 */ /* 0x000fce0000010000 */
.L_x_217:
[----:B------:R-:W-:Y:S05]  /*1ca0*/  BSYNC.RECONVERGENT B0 ;  /* 0x0000000000007941 */ /* 0x000fea0003800200 */
.L_x_207:
[----:B------:R-:W-:-:S04]  /*1cb0*/  HFMA2 R13, -RZ, RZ, 0, 0 ;  /* 0x00000000ff0d7431 */ /* 0x000fc800000001ff */
[----:B0-----:R-:W-:Y:S05]  /*1cc0*/  RET.REL.NODEC R12 `(compute_electric_field_from_potential) ;  /* 0xffffffe00ccc7950 */ /* 0x001fea0003c3ffff */
.L_x_218:
        /* <DEDUP_REMOVED lines=11> */
.L_x_256:


//--------------------- .text.compute_charge_density --------------------------
	.section	.text.compute_charge_density,"ax",@progbits
	.align	128
        .global         compute_charge_density
        .type           compute_charge_density,@function
        .size           compute_charge_density,(.L_x_257 - compute_charge_density)
        .other          compute_charge_density,@"STO_CUDA_ENTRY STV_DEFAULT"
compute_charge_density:
.text.compute_charge_density:
        /* <DEDUP_REMOVED lines=10> */
[----:B0-----:R-:W-:-:S06]  /*00a0*/  IMAD.WIDE R2, R5, 0x4, R2 ;  /* 0x0000000405027825 */ /* 0x001fcc00078e0202 */
[----:B-1----:R-:W2:Y:S02]  /*00b0*/  LDG.E R2, desc[UR4][R2.64] ;  /* 0x0000000402027981 */ /* 0x002ea4000c1e1900 */
[----:B--2---:R-:W-:-:S13]  /*00c0*/  ISETP.NE.AND P0, PT, R2, 0x1, PT ;  /* 0x000000010200780c */ /* 0x004fda0003f05270 */
[----:B------:R-:W-:Y:S05]  /*00d0*/  @!P0 EXIT ;  /* 0x000000000000894d */ /* 0x000fea0003800000 */
[----:B------:R-:W0:Y:S08]  /*00e0*/  LDC.64 R8, c[0x0][0x380] ;  /* 0x0000e000ff087b82 */ /* 0x000e300000000a00 */
[----:B------:R-:W1:Y:S08]  /*00f0*/  LDC.64 R10, c[0x0][0x388] ;  /* 0x0000e200ff0a7b82 */ /* 0x000e700000000a00 */
[----:B------:R-:W2:Y:S01]  /*0100*/  LDC R13, c[0x0][0x3ac] ;  /* 0x0000eb00ff0d7b82 */ /* 0x000ea20000000800 */
[----:B0-----:R-:W-:-:S05]  /*0110*/  IMAD.WIDE R8, R5, 0xc, R8 ;  /* 0x0000000c05087825 */ /* 0x001fca00078e0208 */
[----:B------:R-:W3:Y:S01]  /*0120*/  LDG.E R0, desc[UR4][R8.64] ;  /* 0x0000000408007981 */ /* 0x000ee2000c1e1900 */
[----:B-1----:R-:W-:-:S03]  /*0130*/  IMAD.WIDE R10, R5, 0x4, R10 ;  /* 0x00000004050a7825 */ /* 0x002fc600078e020a */
[----:B------:R0:W5:Y:S04]  /*0140*/  LDG.E R6, desc[UR4][R8.64+0x8] ;  /* 0x0000080408067981 */ /* 0x000168000c1e1900 */
[----:B------:R0:W5:Y:S04]  /*0150*/  LDG.E R5, desc[UR4][R8.64+0x4] ;  /* 0x0000040408057981 */ /* 0x000168000c1e1900 */
[----:B------:R0:W5:Y:S01]  /*0160*/  LDG.E R4, desc[UR4][R10.64] ;  /* 0x000000040a047981 */ /* 0x000162000c1e1900 */
[----:B--2---:R-:W1:Y:S01]  /*0170*/  MUFU.RCP R2, R13 ;  /* 0x0000000d00027308 */ /* 0x004e620000001000 */
[----:B------:R-:W-:Y:S01]  /*0180*/  BSSY.RECONVERGENT B2, `(.L_x_219) ;  /* 0x000000e000027945 */ /* 0x000fe20003800200 */
[----:B-1----:R-:W-:-:S04]  /*0190*/  FFMA R3, R2, -R13, 1 ;  /* 0x3f80000002037423 */ /* 0x002fc8000000080d */
[----:B------:R-:W-:Y:S01]  /*01a0*/  FFMA R3, R2, R3, R2 ;  /* 0x0000000302037223 */ /* 0x000fe20000000002 */
[----:B---3--:R-:W-:-:S04]  /*01b0*/  FFMA R0, R13, 0.5, R0 ;  /* 0x3f0000000d007823 */ /* 0x008fc80000000000 */
[----:B------:R-:W1:Y:S01]  /*01c0*/  FCHK P0, R0, R13 ;  /* 0x0000000d00007302 */ /* 0x000e620000000000 */
[----:B------:R-:W-:-:S04]  /*01d0*/  FFMA R2, R0, R3, RZ ;  /* 0x0000000300027223 */ /* 0x000fc800000000ff */
[----:B------:R-:W-:-:S04]  /*01e0*/  FFMA R7, R2, -R13, R0 ;  /* 0x8000000d02077223 */ /* 0x000fc80000000000 */
[----:B------:R-:W-:Y:S01]  /*01f0*/  FFMA R2, R3, R7, R2 ;  /* 0x0000000703027223 */ /* 0x000fe20000000002 */
[----:B01----:R-:W-:Y:S06]  /*0200*/  @!P0 BRA `(.L_x_220) ;  /* 0x0000000000148947 */ /* 0x003fec0003800000 */
[----:B------:R-:W0:Y:S01]  /*0210*/  LDCU UR6, c[0x0][0x3ac] ;  /* 0x00007580ff0677ac */ /* 0x000e220008000800 */
[----:B------:R-:W-:Y:S02]  /*0220*/  MOV R18, 0x250 ;  /* 0x0000025000127802 */ /* 0x000fe40000000f00 */
[----:B0-----:R-:W-:-:S07]  /*0230*/  MOV R3, UR6 ;  /* 0x0000000600037c02 */ /* 0x001fce0008000f00 */
[----:B-----5:R-:W-:Y:S05]  /*0240*/  CALL.REL.NOINC `($__internal_4_$__cuda_sm3x_div_rn_noftz_f32_slowpath) ;  /* 0x0000000c00b47944 */ /* 0x020fea0003c00000 */
[----:B------:R-:W-:-:S07]  /*0250*/  MOV R2, R0 ;  /* 0x0000000000027202 */ /* 0x000fce0000000f00 */
.L_x_220:
[----:B------:R-:W-:Y:S05]  /*0260*/  BSYNC.RECONVERGENT B2 ;  /* 0x0000000000027941 */ /* 0x000fea0003800200 */
.L_x_219:
[----:B------:R-:W0:Y:S01]  /*0270*/  LDC R10, c[0x0][0x3ac] ;  /* 0x0000eb00ff0a7b82 */ /* 0x000e220000000800 */
[----:B------:R-:W-:Y:S01]  /*0280*/  BSSY.RECONVERGENT B2, `(.L_x_221) ;  /* 0x000000f000027945 */ /* 0x000fe20003800200 */
[----:B0-----:R-:W0:Y:S01]  /*0290*/  MUFU.RCP R3, R10 ;  /* 0x0000000a00037308 */ /* 0x001e220000001000 */
[----:B-----5:R-:W-:-:S07]  /*02a0*/  FFMA R0, R10, 0.5, R5 ;  /* 0x3f0000000a007823 */ /* 0x020fce0000000005 */
        /* <DEDUP_REMOVED lines=10> */
[----:B------:R-:W-:Y:S05]  /*0350*/  CALL.REL.NOINC `($__internal_4_$__cuda_sm3x_div_rn_noftz_f32_slowpath) ;  /* 0x0000000c00707944 */ /* 0x000fea0003c00000 */
[----:B------:R-:W-:-:S07]  /*0360*/  MOV R5, R0 ;  /* 0x0000000000057202 */ /* 0x000fce0000000f00 */
.L_x_222:
[----:B------:R-:W-:Y:S05]  /*0370*/  BSYNC.RECONVERGENT B2 ;  /* 0x0000000000027941 */ /* 0x000fea0003800200 */
.L_x_221:
[----:B------:R-:W0:Y:S01]  /*0380*/  LDC R9, c[0x0][0x3ac] ;  /* 0x0000eb00ff097b82 */ /* 0x000e220000000800 */
[----:B------:R-:W-:Y:S01]  /*0390*/  BSSY.RECONVERGENT B2, `(.L_x_223) ;  /* 0x000000f000027945 */ /* 0x000fe20003800200 */
[----:B0-----:R-:W0:Y:S01]  /*03a0*/  MUFU.RCP R0, R9 ;  /* 0x0000000900007308 */ /* 0x001e220000001000 */
[----:B------:R-:W-:-:S07]  /*03b0*/  FFMA R3, R9, 0.5, R6 ;  /* 0x3f00000009037823 */ /* 0x000fce0000000006 */
        /* <DEDUP_REMOVED lines=8> */
[----:B------:R-:W-:Y:S02]  /*0440*/  MOV R0, R3 ;  /* 0x0000000300007202 */ /* 0x000fe40000000f00 */
[----:B------:R-:W-:Y:S02]  /*0450*/  MOV R18, 0x480 ;  /* 0x0000048000127802 */ /* 0x000fe40000000f00 */
[----:B0-----:R-:W-:-:S07]  /*0460*/  MOV R3, UR6 ;  /* 0x0000000600037c02 */ /* 0x001fce0008000f00 */
[----:B------:R-:W-:Y:S05]  /*0470*/  CALL.REL.NOINC `($__internal_4_$__cuda_sm3x_div_rn_noftz_f32_slowpath) ;  /* 0x0000000c00287944 */ /* 0x000fea0003c00000 */
.L_x_224:
[----:B------:R-:W-:Y:S05]  /*0480*/  BSYNC.RECONVERGENT B2 ;  /* 0x0000000000027941 */ /* 0x000fea0003800200 */
.L_x_223:
[----:B------:R-:W0:Y:S01]  /*0490*/  LDC.64 R14, c[0x0][0x398] ;  /* 0x0000e600ff0e7b82 */ /* 0x000e220000000a00 */
[----:B------:R-:W-:Y:S07]  /*04a0*/  BSSY.RECONVERGENT B2, `(.L_x_225) ;  /* 0x0000030000027945 */ /* 0x000fee0003800200 */
[----:B------:R-:W1:Y:S08]  /*04b0*/  LDC.64 R18, c[0x0][0x3a0] ;  /* 0x0000e800ff127b82 */ /* 0x000e700000000a00 */
[----:B------:R-:W2:Y:S01]  /*04c0*/  LDC.64 R20, c[0x0][0x390] ;  /* 0x0000e400ff147b82 */ /* 0x000ea20000000a00 */
[----:B0-----:R-:W-:-:S02]  /*04d0*/  I2FP.F32.S32 R3, R14 ;  /* 0x0000000e00037245 */ /* 0x001fc40000201400 */
[----:B------:R-:W-:Y:S02]  /*04e0*/  I2FP.F32.S32 R6, R15 ;  /* 0x0000000f00067245 */ /* 0x000fe40000201400 */
[----:B------:R-:W-:Y:S01]  /*04f0*/  IADD3 R25, PT, PT, R14, -0x1, RZ ;  /* 0xffffffff0e197810 */ /* 0x000fe20007ffe0ff */
[----:B------:R-:W-:Y:S02]  /*0500*/  FMUL R12, R3, R2 ;  /* 0x00000002030c7220 */ /* 0x000fe40000400000 */
[----:B------:R-:W-:Y:S01]  /*0510*/  FMUL R6, R6, R5 ;  /* 0x0000000506067220 */ /* 0x000fe20000400000 */
[----:B-1----:R-:W-:Y:S01]  /*0520*/  I2FP.F32.S32 R3, R18 ;  /* 0x0000001200037245 */ /* 0x002fe20000201400 */
[----:B------:R-:W0:Y:S01]  /*0530*/  F2I.FLOOR.NTZ R2, R12 ;  /* 0x0000000c00027305 */ /* 0x000e220000207100 */
[-C--:B------:R-:W-:Y:S01]  /*0540*/  FMUL R8, R19, R19.reuse ;  /* 0x0000001313087220 */ /* 0x080fe20000400000 */
[----:B------:R-:W-:Y:S02]  /*0550*/  IADD3 R18, PT, PT, R18, -0x1, RZ ;  /* 0xffffffff12127810 */ /* 0x000fe40007ffe0ff */
[----:B------:R-:W-:Y:S01]  /*0560*/  FMUL R0, R3, R0 ;  /* 0x0000000003007220 */ /* 0x000fe20000400000 */
[----:B------:R-:W-:-:S03]  /*0570*/  FMUL R3, R8, R19 ;  /* 0x0000001308037220 */ /* 0x000fc60000400000 */
[----:B------:R-:W1:Y:S01]  /*0580*/  F2I.FLOOR.NTZ R5, R6 ;  /* 0x0000000600057305 */ /* 0x000e620000207100 */
[----:B0-----:R-:W-:-:S07]  /*0590*/  I2FP.F32.S32 R7, R2 ;  /* 0x0000000200077245 */ /* 0x001fce0000201400 */
[----:B------:R-:W0:Y:S01]  /*05a0*/  F2I.FLOOR.NTZ R11, R0 ;  /* 0x00000000000b7305 */ /* 0x000e220000207100 */
[----:B------:R-:W-:Y:S01]  /*05b0*/  FADD R12, R12, -R7 ;  /* 0x800000070c0c7221 */ /* 0x000fe20000000000 */
[----:B-1----:R-:W-:-:S06]  /*05c0*/  I2FP.F32.S32 R9, R5 ;  /* 0x0000000500097245 */ /* 0x002fcc0000201400 */
[----:B------:R-:W1:Y:S01]  /*05d0*/  MUFU.RCP R22, R3 ;  /* 0x0000000300167308 */ /* 0x000e620000001000 */
[----:B------:R-:W-:Y:S01]  /*05e0*/  FADD R16, -R12, 1 ;  /* 0x3f8000000c107421 */ /* 0x000fe20000000100 */
[----:B------:R-:W-:Y:S01]  /*05f0*/  FADD R9, R6, -R9 ;  /* 0x8000000906097221 */ /* 0x000fe20000000000 */
[----:B------:R-:W-:Y:S01]  /*0600*/  IMAD R6, R14, R15, RZ ;  /* 0x0000000f0e067224 */ /* 0x000fe200078e02ff */
[----:B0-----:R-:W-:Y:S02]  /*0610*/  I2FP.F32.S32 R13, R11 ;  /* 0x0000000b000d7245 */ /* 0x001fe40000201400 */
[----:B------:R-:W-:-:S03]  /*0620*/  FADD R17, -R9, 1 ;  /* 0x3f80000009117421 */ /* 0x000fc60000000100 */
[----:B------:R-:W-:Y:S01]  /*0630*/  FADD R10, R0, -R13 ;  /* 0x8000000d000a7221 */ /* 0x000fe20000000000 */
[----:B------:R-:W-:Y:S01]  /*0640*/  FMUL R7, R16, R17 ;  /* 0x0000001110077220 */ /* 0x000fe20000400000 */
[C---:B------:R-:W-:Y:S01]  /*0650*/  IMAD R13, R11.reuse, R6, RZ ;  /* 0x000000060b0d7224 */ /* 0x040fe200078e02ff */
[----:B------:R-:W-:Y:S01]  /*0660*/  VIADDMNMX R11, R11, 0x1, R18, PT ;  /* 0x000000010b0b7846 */ /* 0x000fe20003800112 */
[----:B------:R-:W-:Y:S01]  /*0670*/  FADD R8, -R10, 1 ;  /* 0x3f8000000a087421 */ /* 0x000fe20000000100 */
[----:B-1----:R-:W-:Y:S01]  /*0680*/  FFMA R23, -R3, R22, 1 ;  /* 0x3f80000003177423 */ /* 0x002fe20000000116 */
[----:B------:R-:W-:Y:S02]  /*0690*/  IADD3 R18, PT, PT, R15, -0x1, RZ ;  /* 0xffffffff0f127810 */ /* 0x000fe40007ffe0ff */
[----:B------:R-:W-:Y:S01]  /*06a0*/  FMUL R19, R7, R8 ;  /* 0x0000000807137220 */ /* 0x000fe20000400000 */
[----:B------:R-:W-:-:S03]  /*06b0*/  FFMA R23, R22, R23, R22 ;  /* 0x0000001716177223 */ /* 0x000fc60000000016 */
[----:B------:R-:W-:Y:S01]  /*06c0*/  FMUL R0, R4, R19 ;  /* 0x0000001304007220 */ /* 0x000fe20000400000 */
[----:B------:R-:W-:-:S03]  /*06d0*/  IMAD R19, R5, R14, R13 ;  /* 0x0000000e05137224 */ /* 0x000fc600078e020d */
[----:B------:R-:W0:Y:S01]  /*06e0*/  FCHK P0, R0, R3 ;  /* 0x0000000300007302 */ /* 0x000e220000000000 */
[----:B------:R-:W-:Y:S01]  /*06f0*/  FFMA R22, R0, R23, RZ ;  /* 0x0000001700167223 */ /* 0x000fe200000000ff */
[----:B------:R-:W-:-:S03]  /*0700*/  IADD3 R27, PT, PT, R2, R19, RZ ;  /* 0x00000013021b7210 */ /* 0x000fc60007ffe0ff */
[----:B------:R-:W-:Y:S02]  /*0710*/  FFMA R24, -R3, R22, R0 ;  /* 0x0000001603187223 */ /* 0x000fe40000000100 */
[----:B--2---:R-:W-:Y:S01]  /*0720*/  IMAD.WIDE R14, R27, 0x4, R20 ;  /* 0x000000041b0e7825 */ /* 0x004fe200078e0214 */
[----:B------:R-:W-:-:S03]  /*0730*/  VIADDMNMX R20, R5, 0x1, R18, PT ;  /* 0x0000000105147846 */ /* 0x000fc60003800112 */
[----:B------:R-:W-:Y:S01]  /*0740*/  FFMA R23, R23, R24, R22 ;  /* 0x0000001817177223 */ /* 0x000fe20000000016 */
[----:B------:R-:W-:Y:S01]  /*0750*/  VIADDMNMX R22, R2, 0x1, R25, PT ;  /* 0x0000000102167846 */ /* 0x000fe20003800119 */
[----:B0-----:R-:W-:Y:S06]  /*0760*/  @!P0 BRA `(.L_x_226) ;  /* 0x00000000000c8947 */ /* 0x001fec0003800000 */
[----:B------:R-:W-:-:S07]  /*0770*/  MOV R18, 0x790 ;  /* 0x0000079000127802 */ /* 0x000fce0000000f00 */
[----:B------:R-:W-:Y:S05]  /*0780*/  CALL.REL.NOINC `($__internal_4_$__cuda_sm3x_div_rn_noftz_f32_slowpath) ;  /* 0x0000000800647944 */ /* 0x000fea0003c00000 */
[----:B------:R-:W-:-:S07]  /*0790*/  MOV R23, R0 ;  /* 0x0000000000177202 */ /* 0x000fce0000000f00 */
.L_x_226:
[----:B------:R-:W-:Y:S05]  /*07a0*/  BSYNC.RECONVERGENT B2 ;  /* 0x0000000000027941 */ /* 0x000fea0003800200 */
.L_x_225:
[----:B------:R-:W0:Y:S01]  /*07b0*/  MUFU.RCP R0, R3 ;  /* 0x0000000300007308 */ /* 0x000e220000001000 */
[----:B------:R-:W-:Y:S01]  /*07c0*/  FMUL R17, R12, R17 ;  /* 0x000000110c117220 */ /* 0x000fe20000400000 */
[----:B------:R-:W1:Y:S01]  /*07d0*/  LDC.64 R24, c[0x0][0x390] ;  /* 0x0000e400ff187b82 */ /* 0x000e620000000a00 */
[----:B------:R2:W-:Y:S01]  /*07e0*/  REDG.E.ADD.F32.FTZ.RN.STRONG.GPU desc[UR4][R14.64], R23 ;  /* 0x000000170e0079a6 */ /* 0x0005e2000c12f304 */
[----:B------:R-:W-:Y:S01]  /*07f0*/  IADD3 R19, PT, PT, R22, R19, RZ ;  /* 0x0000001316137210 */ /* 0x000fe20007ffe0ff */
[----:B------:R-:W-:Y:S01]  /*0800*/  FMUL R21, R8, R17 ;  /* 0x0000001108157220 */ /* 0x000fe20000400000 */
[----:B------:R-:W-:Y:S03]  /*0810*/  BSSY.RECONVERGENT B2, `(.L_x_227) ;  /* 0x000000e000027945 */ /* 0x000fe60003800200 */
[----:B------:R-:W-:-:S04]  /*0820*/  FMUL R18, R4, R21 ;  /* 0x0000001504127220 */ /* 0x000fc80000400000 */
[----:B------:R-:W3:Y:S01]  /*0830*/  FCHK P0, R18, R3 ;  /* 0x0000000312007302 */ /* 0x000ee20000000000 */
[----:B0-----:R-:W-:-:S04]  /*0840*/  FFMA R27, -R3, R0, 1 ;  /* 0x3f800000031b7423 */ /* 0x001fc80000000100 */
[----:B------:R-:W-:-:S04]  /*0850*/  FFMA R0, R0, R27, R0 ;  /* 0x0000001b00007223 */ /* 0x000fc80000000000 */
[----:B------:R-:W-:-:S04]  /*0860*/  FFMA R21, R0, R18, RZ ;  /* 0x0000001200157223 */ /* 0x000fc800000000ff */
[----:B--2---:R-:W-:-:S04]  /*0870*/  FFMA R14, -R3, R21, R18 ;  /* 0x00000015030e7223 */ /* 0x004fc80000000112 */
[----:B------:R-:W-:Y:S01]  /*0880*/  FFMA R21, R0, R14, R21 ;  /* 0x0000000e00157223 */ /* 0x000fe20000000015 */
[----:B-1----:R-:W-:Y:S01]  /*0890*/  IMAD.WIDE R14, R19, 0x4, R24 ;  /* 0x00000004130e7825 */ /* 0x002fe200078e0218 */
[----:B---3--:R-:W-:Y:S06]  /*08a0*/  @!P0 BRA `(.L_x_228) ;  /* 0x0000000000108947 */ /* 0x008fec0003800000 */
[----:B------:R-:W-:Y:S02]  /*08b0*/  MOV R0, R18 ;  /* 0x0000001200007202 */ /* 0x000fe40000000f00 */
[----:B------:R-:W-:-:S07]  /*08c0*/  MOV R18, 0x8e0 ;  /* 0x000008e000127802 */ /* 0x000fce0000000f00 */
[----:B------:R-:W-:Y:S05]  /*08d0*/  CALL.REL.NOINC `($__internal_4_$__cuda_sm3x_div_rn_noftz_f32_slowpath) ;  /* 0x0000000800107944 */ /* 0x000fea0003c00000 */
[----:B------:R-:W-:-:S07]  /*08e0*/  MOV R21, R0 ;  /* 0x0000000000157202 */ /* 0x000fce0000000f00 */
.L_x_228:
[----:B------:R-:W-:Y:S05]  /*08f0*/  BSYNC.RECONVERGENT B2 ;  /* 0x0000000000027941 */ /* 0x000fea0003800200 */
.L_x_227:
[----:B------:R-:W0:Y:S01]  /*0900*/  MUFU.RCP R0, R3 ;  /* 0x0000000300007308 */ /* 0x000e220000001000 */
[----:B------:R-:W-:Y:S01]  /*0910*/  FMUL R19, R9, R16 ;  /* 0x0000001009137220 */ /* 0x000fe20000400000 */
[----:B------:R-:W1:Y:S01]  /*0920*/  LDCU UR6, c[0x0][0x398] ;  /* 0x00007300ff0677ac */ /* 0x000e620008000800 */
[----:B------:R-:W2:Y:S01]  /*0930*/  LDC.64 R24, c[0x0][0x390] ;  /* 0x0000e400ff187b82 */ /* 0x000ea20000000a00 */
[----:B------:R3:W-:Y:S01]  /*0940*/  REDG.E.ADD.F32.FTZ.RN.STRONG.GPU desc[UR4][R14.64], R21 ;  /* 0x000000150e0079a6 */ /* 0x0007e2000c12f304 */
[----:B------:R-:W-:Y:S01]  /*0950*/  FMUL R23, R8, R19 ;  /* 0x0000001308177220 */ /* 0x000fe20000400000 */
[----:B------:R-:W-:Y:S03]  /*0960*/  BSSY.RECONVERGENT B2, `(.L_x_229) ;  /* 0x0000010000027945 */ /* 0x000fe60003800200 */
[----:B------:R-:W-:-:S04]  /*0970*/  FMUL R16, R4, R23 ;  /* 0x0000001704107220 */ /* 0x000fc80000400000 */
[----:B------:R-:W4:Y:S01]  /*0980*/  FCHK P0, R16, R3 ;  /* 0x0000000310007302 */ /* 0x000f220000000000 */
[----:B0-----:R-:W-:Y:S01]  /*0990*/  FFMA R27, -R3, R0, 1 ;  /* 0x3f800000031b7423 */ /* 0x001fe20000000100 */
[----:B-1----:R-:W-:-:S03]  /*09a0*/  IMAD R13, R20, UR6, R13 ;  /* 0x00000006140d7c24 */ /* 0x002fc6000f8e020d */
[----:B------:R-:W-:-:S04]  /*09b0*/  FFMA R0, R0, R27, R0 ;  /* 0x0000001b00007223 */ /* 0x000fc80000000000 */
[----:B------:R-:W-:Y:S01]  /*09c0*/  FFMA R23, R0, R16, RZ ;  /* 0x0000001000177223 */ /* 0x000fe200000000ff */
[----:B---3--:R-:W-:-:S03]  /*09d0*/  IADD3 R15, PT, PT, R2, R13, RZ ;  /* 0x0000000d020f7210 */ /* 0x008fc60007ffe0ff */
[----:B------:R-:W-:-:S04]  /*09e0*/  FFMA R14, -R3, R23, R16 ;  /* 0x00000017030e7223 */ /* 0x000fc80000000110 */
[----:B------:R-:W-:Y:S01]  /*09f0*/  FFMA R23, R0, R14, R23 ;  /* 0x0000000e00177223 */ /* 0x000fe20000000017 */
[----:B--2---:R-:W-:Y:S01]  /*0a00*/  IMAD.WIDE R14, R15, 0x4, R24 ;  /* 0x000000040f0e7825 */ /* 0x004fe200078e0218 */
[----:B----4-:R-:W-:Y:S06]  /*0a10*/  @!P0 BRA `(.L_x_230) ;  /* 0x0000000000108947 */ /* 0x010fec0003800000 */
[----:B------:R-:W-:Y:S02]  /*0a20*/  MOV R0, R16 ;  /* 0x0000001000007202 */ /* 0x000fe40000000f00 */
[----:B------:R-:W-:-:S07]  /*0a30*/  MOV R18, 0xa50 ;  /* 0x00000a5000127802 */ /* 0x000fce0000000f00 */
[----:B------:R-:W-:Y:S05]  /*0a40*/  CALL.REL.NOINC `($__internal_4_$__cuda_sm3x_div_rn_noftz_f32_slowpath) ;  /* 0x0000000400b47944 */ /* 0x000fea0003c00000 */
[----:B------:R-:W-:-:S07]  /*0a50*/  MOV R23, R0 ;  /* 0x0000000000177202 */ /* 0x000fce0000000f00 */
.L_x_230:
[----:B------:R-:W-:Y:S05]  /*0a60*/  BSYNC.RECONVERGENT B2 ;  /* 0x0000000000027941 */ /* 0x000fea0003800200 */
.L_x_229:
        /* <DEDUP_REMOVED lines=11> */
[----:B------:R-:W-:Y:S01]  /*0b20*/  FFMA R21, R0, R16, RZ ;  /* 0x0000001000157223 */ /* 0x000fe200000000ff */
[----:B-1----:R-:W-:-:S04]  /*0b30*/  IMAD.WIDE R12, R13, 0x4, R24 ;  /* 0x000000040d0c7825 */ /* 0x002fc800078e0218 */
[----:B------:R-:W-:-:S04]  /*0b40*/  FFMA R8, -R3, R21, R16 ;  /* 0x0000001503087223 */ /* 0x000fc80000000110 */
[----:B------:R-:W-:Y:S01]  /*0b50*/  FFMA R21, R0, R8, R21 ;  /* 0x0000000800157223 */ /* 0x000fe20000000015 */
[----:B--23--:R-:W-:Y:S06]  /*0b60*/  @!P0 BRA `(.L_x_232) ;  /* 0x0000000000108947 */ /* 0x00cfec0003800000 */
[----:B------:R-:W-:Y:S02]  /*0b70*/  MOV R0, R16 ;  /* 0x0000001000007202 */ /* 0x000fe40000000f00 */
[----:B------:R-:W-:-:S07]  /*0b80*/  MOV R18, 0xba0 ;  /* 0x00000ba000127802 */ /* 0x000fce0000000f00 */
[----:B------:R-:W-:Y:S05]  /*0b90*/  CALL.REL.NOINC `($__internal_4_$__cuda_sm3x_div_rn_noftz_f32_slowpath) ;  /* 0x0000000400607944 */ /* 0x000fea0003c00000 */
[----:B------:R-:W-:-:S07]  /*0ba0*/  MOV R21, R0 ;  /* 0x0000000000157202 */ /* 0x000fce0000000f00 */
.L_x_232:
[----:B------:R-:W-:Y:S05]  /*0bb0*/  BSYNC.RECONVERGENT B2 ;  /* 0x0000000000027941 */ /* 0x000fea0003800200 */
.L_x_231:
[----:B------:R-:W0:Y:S01]  /*0bc0*/  MUFU.RCP R0, R3 ;  /* 0x0000000300007308 */ /* 0x000e220000001000 */
[----:B------:R-:W1:Y:S01]  /*0bd0*/  LDCU UR6, c[0x0][0x398] ;  /* 0x00007300ff0677ac */ /* 0x000e620008000800 */
[----:B------:R-:W-:Y:S01]  /*0be0*/  FMUL R7, R10, R7 ;  /* 0x000000070a077220 */ /* 0x000fe20000400000 */
[----:B------:R-:W2:Y:S01]  /*0bf0*/  LDC.64 R14, c[0x0][0x390] ;  /* 0x0000e400ff0e7b82 */ /* 0x000ea20000000a00 */
[----:B------:R3:W-:Y:S01]  /*0c00*/  REDG.E.ADD.F32.FTZ.RN.STRONG.GPU desc[UR4][R12.64], R21 ;  /* 0x000000150c0079a6 */ /* 0x0007e2000c12f304 */
[----:B------:R-:W-:Y:S02]  /*0c10*/  IMAD R11, R11, R6, RZ ;  /* 0x000000060b0b7224 */ /* 0x000fe400078e02ff */
[----:B------:R-:W-:Y:S01]  /*0c20*/  FMUL R8, R4, R7 ;  /* 0x0000000704087220 */ /* 0x000fe20000400000 */
[----:B------:R-:W-:Y:S03]  /*0c30*/  BSSY.RECONVERGENT B2, `(.L_x_233) ;  /* 0x000000f000027945 */ /* 0x000fe60003800200 */
[----:B------:R-:W4:Y:S01]  /*0c40*/  FCHK P0, R8, R3 ;  /* 0x0000000308007302 */ /* 0x000f220000000000 */
[----:B0-----:R-:W-:Y:S01]  /*0c50*/  FFMA R23, -R3, R0, 1 ;  /* 0x3f80000003177423 */ /* 0x001fe20000000100 */
[----:B-1----:R-:W-:-:S03]  /*0c60*/  IMAD R5, R5, UR6, R11 ;  /* 0x0000000605057c24 */ /* 0x002fc6000f8e020b */
[----:B------:R-:W-:Y:S02]  /*0c70*/  FFMA R0, R0, R23, R0 ;  /* 0x0000001700007223 */ /* 0x000fe40000000000 */
[----:B------:R-:W-:Y:S02]  /*0c80*/  IADD3 R7, PT, PT, R2, R5, RZ ;  /* 0x0000000502077210 */ /* 0x000fe40007ffe0ff */
[----:B------:R-:W-:-:S04]  /*0c90*/  FFMA R23, R0, R8, RZ ;  /* 0x0000000800177223 */ /* 0x000fc800000000ff */
[----:B------:R-:W-:-:S04]  /*0ca0*/  FFMA R6, -R3, R23, R8 ;  /* 0x0000001703067223 */ /* 0x000fc80000000108 */
[----:B------:R-:W-:Y:S01]  /*0cb0*/  FFMA R23, R0, R6, R23 ;  /* 0x0000000600177223 */ /* 0x000fe20000000017 */
[----:B--2---:R-:W-:Y:S01]  /*0cc0*/  IMAD.WIDE R6, R7, 0x4, R14 ;  /* 0x0000000407067825 */ /* 0x004fe200078e020e */
[----:B---34-:R-:W-:Y:S06]  /*0cd0*/  @!P0 BRA `(.L_x_234) ;  /* 0x0000000000108947 */ /* 0x018fec0003800000 */
[----:B------:R-:W-:Y:S02]  /*0ce0*/  MOV R0, R8 ;  /* 0x0000000800007202 */ /* 0x000fe40000000f00 */
[----:B------:R-:W-:-:S07]  /*0cf0*/  MOV R18, 0xd10 ;  /* 0x00000d1000127802 */ /* 0x000fce0000000f00 */
[----:B------:R-:W-:Y:S05]  /*0d00*/  CALL.REL.NOINC `($__internal_4_$__cuda_sm3x_div_rn_noftz_f32_slowpath) ;  /* 0x0000000400047944 */ /* 0x000fea0003c00000 */
[----:B------:R-:W-:-:S07]  /*0d10*/  MOV R23, R0 ;  /* 0x0000000000177202 */ /* 0x000fce0000000f00 */
.L_x_234:
[----:B------:R-:W-:Y:S05]  /*0d20*/  BSYNC.RECONVERGENT B2 ;  /* 0x0000000000027941 */ /* 0x000fea0003800200 */
.L_x_233:
[----:B------:R-:W0:Y:S01]  /*0d30*/  MUFU.RCP R0, R3 ;  /* 0x0000000300007308 */ /* 0x000e220000001000 */
[----:B------:R-:W-:Y:S01]  /*0d40*/  FMUL R17, R10, R17 ;  /* 0x000000110a117220 */ /* 0x000fe20000400000 */
[----:B------:R-:W1:Y:S01]  /*0d50*/  LDC.64 R12, c[0x0][0x390] ;  /* 0x0000e400ff0c7b82 */ /* 0x000e620000000a00 */
[----:B------:R1:W-:Y:S01]  /*0d60*/  REDG.E.ADD.F32.FTZ.RN.STRONG.GPU desc[UR4][R6.64], R23 ;  /* 0x00000017060079a6 */ /* 0x0003e2000c12f304 */
[----:B------:R-:W-:Y:S01]  /*0d70*/  IADD3 R5, PT, PT, R22, R5, RZ ;  /* 0x0000000516057210 */ /* 0x000fe20007ffe0ff */
[----:B------:R-:W-:Y:S01]  /*0d80*/  FMUL R14, R4, R17 ;  /* 0x00000011040e7220 */ /* 0x000fe20000400000 */
[----:B------:R-:W-:Y:S03]  /*0d90*/  BSSY.RECONVERGENT B2, `(.L_x_235) ;  /* 0x000000d000027945 */ /* 0x000fe60003800200 */
[----:B------:R-:W2:Y:S01]  /*0da0*/  FCHK P0, R14, R3 ;  /* 0x000000030e007302 */ /* 0x000ea20000000000 */
[----:B0-----:R-:W-:-:S04]  /*0db0*/  FFMA R15, -R3, R0, 1 ;  /* 0x3f800000030f7423 */ /* 0x001fc80000000100 */
[----:B------:R-:W-:-:S04]  /*0dc0*/  FFMA R0, R0, R15, R0 ;  /* 0x0000000f00007223 */ /* 0x000fc80000000000 */
[----:B------:R-:W-:Y:S01]  /*0dd0*/  FFMA R15, R0, R14, RZ ;  /* 0x0000000e000f7223 */ /* 0x000fe200000000ff */
[----:B-1----:R-:W-:-:S04]  /*0de0*/  IMAD.WIDE R6, R5, 0x4, R12 ;  /* 0x0000000405067825 */ /* 0x002fc800078e020c */
[----:B------:R-:W-:-:S04]  /*0df0*/  FFMA R8, -R3, R15, R14 ;  /* 0x0000000f03087223 */ /* 0x000fc8000000010e */
[----:B------:R-:W-:Y:S01]  /*0e00*/  FFMA R15, R0, R8, R15 ;  /* 0x00000008000f7223 */ /* 0x000fe2000000000f */
[----:B--2---:R-:W-:Y:S06]  /*0e10*/  @!P0 BRA `(.L_x_236) ;  /* 0x0000000000108947 */ /* 0x004fec0003800000 */
[----:B------:R-:W-:Y:S02]  /*0e20*/  MOV R0, R14 ;  /* 0x0000000e00007202 */ /* 0x000fe40000000f00 */
[----:B------:R-:W-:-:S07]  /*0e30*/  MOV R18, 0xe50 ;  /* 0x00000e5000127802 */ /* 0x000fce0000000f00 */
[----:B------:R-:W-:Y:S05]  /*0e40*/  CALL.REL.NOINC `($__internal_4_$__cuda_sm3x_div_rn_noftz_f32_slowpath) ;  /* 0x0000000000b47944 */ /* 0x000fea0003c00000 */
[----:B------:R-:W-:-:S07]  /*0e50*/  MOV R15, R0 ;  /* 0x00000000000f7202 */ /* 0x000fce0000000f00 */
.L_x_236:
[----:B------:R-:W-:Y:S05]  /*0e60*/  BSYNC.RECONVERGENT B2 ;  /* 0x0000000000027941 */ /* 0x000fea0003800200 */
.L_x_235:
[----:B------:R-:W0:Y:S01]  /*0e70*/  MUFU.RCP R0, R3 ;  /* 0x0000000300007308 */ /* 0x000e220000001000 */
[----:B------:R-:W1:Y:S01]  /*0e80*/  LDCU UR6, c[0x0][0x398] ;  /* 0x00007300ff0677ac */ /* 0x000e620008000800 */
[----:B------:R-:W-:Y:S01]  /*0e90*/  FMUL R19, R10, R19 ;  /* 0x000000130a137220 */ /* 0x000fe20000400000 */
[----:B------:R-:W2:Y:S01]  /*0ea0*/  LDC.64 R12, c[0x0][0x390] ;  /* 0x0000e400ff0c7b82 */ /* 0x000ea20000000a00 */
[----:B------:R3:W-:Y:S01]  /*0eb0*/  REDG.E.ADD.F32.FTZ.RN.STRONG.GPU desc[UR4][R6.64], R15 ;  /* 0x0000000f060079a6 */ /* 0x0007e2000c12f304 */
[----:B------:R-:W-:Y:S01]  /*0ec0*/  BSSY.RECONVERGENT B2, `(.L_x_237) ;  /* 0x0000010000027945 */ /* 0x000fe20003800200 */
[----:B------:R-:W-:-:S04]  /*0ed0*/  FMUL R8, R4, R19 ;  /* 0x0000001304087220 */ /* 0x000fc80000400000 */
[----:B------:R-:W4:Y:S01]  /*0ee0*/  FCHK P0, R8, R3 ;  /* 0x0000000308007302 */ /* 0x000f220000000000 */
[----:B0-----:R-:W-:Y:S01]  /*0ef0*/  FFMA R5, -R3, R0, 1 ;  /* 0x3f80000003057423 */ /* 0x001fe20000000100 */
[----:B-1----:R-:W-:-:S03]  /*0f00*/  IMAD R11, R20, UR6, R11 ;  /* 0x00000006140b7c24 */ /* 0x002fc6000f8e020b */
[----:B------:R-:W-:Y:S02]  /*0f10*/  FFMA R0, R0, R5, R0 ;  /* 0x0000000500007223 */ /* 0x000fe40000000000 */
[----:B---3--:R-:W-:Y:S02]  /*0f20*/  IADD3 R7, PT, PT, R2, R11, RZ ;  /* 0x0000000b02077210 */ /* 0x008fe40007ffe0ff */
[----:B------:R-:W-:-:S04]  /*0f30*/  FFMA R5, R0, R8, RZ ;  /* 0x0000000800057223 */ /* 0x000fc800000000ff */
[----:B------:R-:W-:Y:S01]  /*0f40*/  FFMA R2, -R3, R5, R8 ;  /* 0x0000000503027223 */ /* 0x000fe20000000108 */
[----:B--2---:R-:W-:-:S04]  /*0f50*/  IMAD.WIDE R6, R7, 0x4, R12 ;  /* 0x0000000407067825 */ /* 0x004fc800078e020c */
[----:B------:R-:W-:Y:S01]  /*0f60*/  FFMA R5, R0, R2, R5 ;  /* 0x0000000200057223 */ /* 0x000fe20000000005 */
[----:B----4-:R-:W-:Y:S06]  /*0f70*/  @!P0 BRA `(.L_x_238) ;  /* 0x0000000000108947 */ /* 0x010fec0003800000 */
[----:B------:R-:W-:Y:S02]  /*0f80*/  MOV R0, R8 ;  /* 0x0000000800007202 */ /* 0x000fe40000000f00 */
[----:B------:R-:W-:-:S07]  /*0f90*/  MOV R18, 0xfb0 ;  /* 0x00000fb000127802 */ /* 0x000fce0000000f00 */
[----:B------:R-:W-:Y:S05]  /*0fa0*/  CALL.REL.NOINC `($__internal_4_$__cuda_sm3x_div_rn_noftz_f32_slowpath) ;  /* 0x00000000005c7944 */ /* 0x000fea0003c00000 */
[----:B------:R-:W-:-:S07]  /*0fb0*/  MOV R5, R0 ;  /* 0x0000000000057202 */ /* 0x000fce0000000f00 */
.L_x_238:
[----:B------:R-:W-:Y:S05]  /*0fc0*/  BSYNC.RECONVERGENT B2 ;  /* 0x0000000000027941 */ /* 0x000fea0003800200 */
.L_x_237:
        /* <DEDUP_REMOVED lines=18> */
.L_x_240:
[----:B------:R-:W-:Y:S05]  /*10f0*/  BSYNC.RECONVERGENT B2 ;  /* 0x0000000000027941 */ /* 0x000fea0003800200 */
.L_x_239:
[----:B------:R-:W-:Y:S01]  /*1100*/  REDG.E.ADD.F32.FTZ.RN.STRONG.GPU desc[UR4][R4.64], R0 ;  /* 0x00000000040079a6 */ /* 0x000fe2000c12f304 */
[----:B------:R-:W-:Y:S05]  /*1110*/  EXIT ;  /* 0x000000000000794d */ /* 0x000fea0003800000 */
        .weak           $__internal_4_$__cuda_sm3x_div_rn_noftz_f32_slowpath
        .type           $__internal_4_$__cuda_sm3x_div_rn_noftz_f32_slowpath,@function
        .size           $__internal_4_$__cuda_sm3x_div_rn_noftz_f32_slowpath,(.L_x_257 - $__internal_4_$__cuda_sm3x_div_rn_noftz_f32_slowpath)
$__internal_4_$__cuda_sm3x_div_rn_noftz_f32_slowpath:
[----:B------:R-:W-:Y:S01]  /*1120*/  SHF.R.U32.HI R21, RZ, 0x17, R3 ;  /* 0x00000017ff157819 */ /* 0x000fe20000011603 */
[----:B------:R-:W-:Y:S01]  /*1130*/  BSSY.RECONVERGENT B0, `(.L_x_241) ;  /* 0x0000066000007945 */ /* 0x000fe20003800200 */
[----:B------:R-:W-:Y:S02]  /*1140*/  SHF.R.U32.HI R23, RZ, 0x17, R0 ;  /* 0x00000017ff177819 */ /* 0x000fe40000011600 */
[----:B------:R-:W-:Y:S02]  /*1150*/  LOP3.LUT R21, R21, 0xff, RZ, 0xc0, !PT ;  /* 0x000000ff15157812 */ /* 0x000fe400078ec0ff */
[----:B------:R-:W-:Y:S02]  /*1160*/  LOP3.LUT R23, R23, 0xff, RZ, 0xc0, !PT ;  /* 0x000000ff17177812 */ /* 0x000fe400078ec0ff */
[----:B------:R-:W-:Y:S02]  /*1170*/  IADD3 R24, PT, PT, R21, -0x1, RZ ;  /* 0xffffffff15187810 */ /* 0x000fe40007ffe0ff */
[----:B------:R-:W-:-:S02]  /*1180*/  MOV R25, R3 ;  /* 0x0000000300197202 */ /* 0x000fc40000000f00 */
[----:B------:R-:W-:Y:S02]  /*1190*/  ISETP.GT.U32.AND P0, PT, R24, 0xfd, PT ;  /* 0x000000fd1800780c */ /* 0x000fe40003f04070 */
[----:B------:R-:W-:-:S04]  /*11a0*/  IADD3 R24, PT, PT, R23, -0x1, RZ ;  /* 0xffffffff17187810 */ /* 0x000fc80007ffe0ff */
        /* <DEDUP_REMOVED lines=19> */
[----:B------:R-:W-:-:S04]  /*12e0*/  IADD3 R24, PT, PT, R23, -0x1, RZ ;  /* 0xffffffff17187810 */ /* 0x000fc80007ffe0ff */
[----:B------:R-:W-:Y:S02]  /*12f0*/  ISETP.GE.AND P0, PT, R24, RZ, PT ;  /* 0x000000ff1800720c */ /* 0x000fe40003f06270 */
[----:B------:R-:W-:-:S04]  /*1300*/  IADD3 R24, PT, PT, R21, -0x1, RZ ;  /* 0xffffffff15187810 */ /* 0x000fc80007ffe0ff */
[----:B------:R-:W-:-:S07]  /*1310*/  ISETP.GE.AND P1, PT, R24, RZ, PT ;  /* 0x000000ff1800720c */ /* 0x000fce0003f26270 */
[----:B------:R-:W-:Y:S01]  /*1320*/  @P0 MOV R24, RZ ;  /* 0x000000ff00180202 */ /* 0x000fe20000000f00 */
[----:B------:R-:W-:Y:S01]  /*1330*/  @!P0 FFMA R0, R0, 1.84467440737095516160e+19, RZ ;  /* 0x5f80000000008823 */ /* 0x000fe200000000ff */
[----:B------:R-:W-:-:S04]  /*1340*/  @!P0 MOV R24, 0xffffffc0 ;  /* 0xffffffc000188802 */ /* 0x000fc80000000f00 */
[----:B------:R-:W-:Y:S01]  /*1350*/  @!P1 FFMA R25, R3, 1.84467440737095516160e+19, RZ ;  /* 0x5f80000003199823 */ /* 0x000fe200000000ff */
[----:B------:R-:W-:-:S07]  /*1360*/  @!P1 IADD3 R24, PT, PT, R24, 0x40, RZ ;  /* 0x0000004018189810 */ /* 0x000fce0007ffe0ff */
.L_x_242:
[----:B------:R-:W-:Y:S01]  /*1370*/  LEA R26, R21, 0xc0800000, 0x17 ;  /* 0xc0800000151a7811 */ /* 0x000fe200078eb8ff */
[----:B------:R-:W-:Y:S01]  /*1380*/  BSSY.RECONVERGENT B1, `(.L_x_247) ;  /* 0x0000036000017945 */ /* 0x000fe20003800200 */
[----:B------:R-:W-:Y:S02]  /*1390*/  IADD3 R27, PT, PT, R23, -0x7f, RZ ;  /* 0xffffff81171b7810 */ /* 0x000fe40007ffe0ff */
[----:B------:R-:W-:-:S03]  /*13a0*/  IADD3 R29, PT, PT, -R26, R25, RZ ;  /* 0x000000191a1d7210 */ /* 0x000fc60007ffe1ff */
[----:B------:R-:W-:Y:S01]  /*13b0*/  IMAD R0, R27, -0x800000, R0 ;  /* 0xff8000001b007824 */ /* 0x000fe200078e0200 */
[----:B------:R-:W0:Y:S01]  /*13c0*/  MUFU.RCP R25, R29 ;  /* 0x0000001d00197308 */ /* 0x000e220000001000 */
[----:B------:R-:W-:Y:S01]  /*13d0*/  FADD.FTZ R26, -R29, -RZ ;  /* 0x800000ff1d1a7221 */ /* 0x000fe20000010100 */
[----:B------:R-:W-:-:S03]  /*13e0*/  IADD3 R27, PT, PT, R27, 0x7f, -R21 ;  /* 0x0000007f1b1b7810 */ /* 0x000fc60007ffe815 */
[----:B0-----:R-:W-:-:S04]  /*13f0*/  FFMA R28, R25, R26, 1 ;  /* 0x3f800000191c7423 */ /* 0x001fc8000000001a */
[----:B------:R-:W-:-:S04]  /*1400*/  FFMA R23, R25, R28, R25 ;  /* 0x0000001c19177223 */ /* 0x000fc80000000019 */
[----:B------:R-:W-:-:S04]  /*1410*/  FFMA R21, R0, R23, RZ ;  /* 0x0000001700157223 */ /* 0x000fc800000000ff */
[----:B------:R-:W-:-:S04]  /*1420*/  FFMA R28, R26, R21, R0 ;  /* 0x000000151a1c7223 */ /* 0x000fc80000000000 */
[----:B------:R-:W-:-:S04]  /*1430*/  FFMA R21, R23, R28, R21 ;  /* 0x0000001c17157223 */ /* 0x000fc80000000015 */
        /* <DEDUP_REMOVED lines=19> */
[----:B------:R-:W-:Y:S02]  /*1570*/  IADD3 R21, PT, PT, R24, 0x20, RZ ;  /* 0x0000002018157810 */ /* 0x000fe40007ffe0ff */
[----:B------:R-:W-:Y:S02]  /*1580*/  LOP3.LUT R26, R26, 0x7fffff, RZ, 0xc0, !PT ;  /* 0x007fffff1a1a7812 */ /* 0x000fe400078ec0ff */
[----:B------:R-:W-:Y:S02]  /*1590*/  ISETP.NE.AND P2, PT, R24, RZ, PT ;  /* 0x000000ff1800720c */ /* 0x000fe40003f45270 */
        /* <DEDUP_REMOVED lines=16> */
.L_x_249:
[----:B------:R-:W-:-:S04]  /*16a0*/  LOP3.LUT R25, R25, 0x80000000, RZ, 0xc0, !PT ;  /* 0x8000000019197812 */ /* 0x000fc800078ec0ff */
[----:B------:R-:W-:Y:S01]  /*16b0*/  LOP3.LUT R25, R25, 0x7f800000, RZ, 0xfc, !PT ;  /* 0x7f80000019197812 */ /* 0x000fe200078efcff */
[----:B------:R-:W-:Y:S06]  /*16c0*/  BRA `(.L_x_250) ;  /* 0x0000000000047947 */ /* 0x000fec0003800000 */
.L_x_248:
[----:B------:R-:W-:-:S07]  /*16d0*/  LEA R25, R26, R25, 0x17 ;  /* 0x000000191a197211 */ /* 0x000fce00078eb8ff */
.L_x_250:
[----:B------:R-:W-:Y:S05]  /*16e0*/  BSYNC.RECONVERGENT B1 ;  /* 0x0000000000017941 */ /* 0x000fea0003800200 */
.L_x_247:
[----:B------:R-:W-:Y:S01]  /*16f0*/  MOV R0, R25 ;  /* 0x0000001900007202 */ /* 0x000fe20000000f00 */
[----:B------:R-:W-:Y:S06]  /*1700*/  BRA `(.L_x_251) ;  /* 0x0000000000207947 */ /* 0x000fec0003800000 */
.L_x_246:
[----:B------:R-:W-:-:S04]  /*1710*/  LOP3.LUT R0, R25, 0x80000000, R0, 0x48, !PT ;  /* 0x8000000019007812 */ /* 0x000fc800078e4800 */
[----:B------:R-:W-:Y:S01]  /*1720*/  LOP3.LUT R0, R0, 0x7f800000, RZ, 0xfc, !PT ;  /* 0x7f80000000007812 */ /* 0x000fe200078efcff */
[----:B------:R-:W-:Y:S06]  /*1730*/  BRA `(.L_x_251) ;  /* 0x0000000000147947 */ /* 0x000fec0003800000 */
.L_x_245:
[----:B------:R-:W-:Y:S01]  /*1740*/  LOP3.LUT R0, R25, 0x80000000, R0, 0x48, !PT ;  /* 0x8000000019007812 */ /* 0x000fe200078e4800 */
[----:B------:R-:W-:Y:S06]  /*1750*/  BRA `(.L_x_251) ;  /* 0x00000000000c7947 */ /* 0x000fec0003800000 */
.L_x_244:
[----:B------:R-:W0:Y:S01]  /*1760*/  MUFU.RSQ R0, -QNAN ;  /* 0xffc0000000007908 */ /* 0x000e220000001400 */
[----:B------:R-:W-:Y:S05]  /*1770*/  BRA `(.L_x_251) ;  /* 0x0000000000047947 */ /* 0x000fea0003800000 */
.L_x_243:
[----:B------:R-:W-:-:S07]  /*1780*/  FADD.FTZ R0, R0, R3 ;  /* 0x0000000300007221 */ /* 0x000fce0000010000 */
.L_x_251:
[----:B------:R-:W-:Y:S05]  /*1790*/  BSYNC.RECONVERGENT B0 ;  /* 0x0000000000007941 */ /* 0x000fea0003800200 */
.L_x_241:
[----:B------:R-:W-:Y:S01]  /*17a0*/  HFMA2 R25, -RZ, RZ, 0, 0 ;  /* 0x00000000ff197431 */ /* 0x000fe200000001ff */
[----:B------:R-:W-:-:S04]  /*17b0*/  MOV R24, R18 ;  /* 0x0000001200187202 */ /* 0x000fc80000000f00 */
[----:B0-----:R-:W-:Y:S05]  /*17c0*/  RET.REL.NODEC R24 `(compute_charge_density) ;  /* 0xffffffe8180c7950 */ /* 0x001fea0003c3ffff */
.L_x_252:
        /* <DEDUP_REMOVED lines=11> */
.L_x_257:


//--------------------- .nv.shared.reserved.0     --------------------------
	.section	.nv.shared.reserved.0,"aw",@nobits
	.weak		__nv_reservedSMEM_offset_0_alias
	.size		__nv_reservedSMEM_offset_0_alias, 0, 64
	.other		__nv_reservedSMEM_offset_0_alias,@"STO_CUDA_RESERVED_SHARED STV_DEFAULT"
__nv_reservedSMEM_offset_0_alias:
	.zero		0
	.zero		64


//--------------------- .nv.constant0.update_particles_cuda --------------------------
	.section	.nv.constant0.update_particles_cuda,"a",@progbits
	.sectionflags	@""
	.align	4
.nv.constant0.update_particles_cuda:
	.zero		1028


//--------------------- .nv.constant0.compute_electric_field_from_potential --------------------------
	.section	.nv.constant0.compute_electric_field_from_potential,"a",@progbits
	.sectionflags	@""
	.align	4
.nv.constant0.compute_electric_field_from_potential:
	.zero		940


//--------------------- .nv.constant0.compute_charge_density --------------------------
	.section	.nv.constant0.compute_charge_density,"a",@progbits
	.sectionflags	@""
	.align	4
.nv.constant0.compute_charge_density:
	.zero		952


//--------------------- SYMBOLS --------------------------

	.type		.nv.reservedSmem.offset0,@object
	.size		.nv.reservedSmem.offset0,0x4
